//
// Generated by NVIDIA NVVM Compiler
//
// Compiler Build ID: CL-36424714
// Cuda compilation tools, release 13.0, V13.0.88
// Based on NVVM 20.0.0
//

.version 9.0
.target sm_100
.address_size 64

	// .globl	_Z14matmul_naive_1PdS_S_i

.visible .entry _Z14matmul_naive_1PdS_S_i(
	.param .u64 .ptr .align 1 _Z14matmul_naive_1PdS_S_i_param_0,
	.param .u64 .ptr .align 1 _Z14matmul_naive_1PdS_S_i_param_1,
	.param .u64 .ptr .align 1 _Z14matmul_naive_1PdS_S_i_param_2,
	.param .u32 _Z14matmul_naive_1PdS_S_i_param_3
)
{
	.reg .pred 	%p<10>;
	.reg .b32 	%r<81>;
	.reg .b32 	%f<37>;
	.reg .b64 	%rd<47>;
	.reg .b64 	%fd<62>;

	ld.param.u64 	%rd4, [_Z14matmul_naive_1PdS_S_i_param_0];
	ld.param.u64 	%rd5, [_Z14matmul_naive_1PdS_S_i_param_1];
	ld.param.u64 	%rd3, [_Z14matmul_naive_1PdS_S_i_param_2];
	ld.param.u32 	%r44, [_Z14matmul_naive_1PdS_S_i_param_3];
	cvta.to.global.u64 	%rd1, %rd5;
	cvta.to.global.u64 	%rd2, %rd4;
	mov.u32 	%r45, %ctaid.x;
	mov.u32 	%r46, %ntid.x;
	mov.u32 	%r47, %tid.x;
	mad.lo.s32 	%r1, %r45, %r46, %r47;
	mov.u32 	%r48, %ctaid.y;
	mov.u32 	%r49, %ntid.y;
	mul.lo.s32 	%r2, %r48, %r49;
	mov.u32 	%r3, %tid.y;
	add.s32 	%r50, %r2, %r3;
	max.s32 	%r51, %r1, %r50;
	setp.ge.s32 	%p1, %r51, %r44;
	@%p1 bra 	$L__BB0_13;
	mul.lo.s32 	%r5, %r44, %r1;
	and.b32  	%r6, %r44, 7;
	setp.lt.u32 	%p2, %r44, 8;
	mov.f32 	%f36, 0f00000000;
	mov.b32 	%r79, 0;
	@%p2 bra 	$L__BB0_4;
	and.b32  	%r79, %r44, 2147483640;
	neg.s32 	%r77, %r79;
	add.s32 	%r53, %r3, %r44;
	add.s32 	%r76, %r53, %r2;
	shl.b32 	%r10, %r44, 3;
	shl.b32 	%r54, %r44, 1;
	add.s32 	%r75, %r50, %r54;
	mad.lo.s32 	%r74, %r44, 3, %r50;
	shl.b32 	%r55, %r44, 2;
	add.s32 	%r73, %r50, %r55;
	mad.lo.s32 	%r72, %r44, 5, %r50;
	mad.lo.s32 	%r71, %r44, 6, %r50;
	mad.lo.s32 	%r70, %r44, 7, %r50;
	mov.f32 	%f36, 0f00000000;
	mov.u32 	%r68, %r5;
	mov.u32 	%r69, %r50;
$L__BB0_3:
	.pragma "nounroll";
	mul.wide.s32 	%rd6, %r68, 8;
	add.s64 	%rd7, %rd2, %rd6;
	ld.global.f64 	%fd1, [%rd7];
	mul.wide.u32 	%rd8, %r69, 8;
	add.s64 	%rd9, %rd1, %rd8;
	ld.global.f64 	%fd2, [%rd9];
	cvt.f64.f32 	%fd3, %f36;
	fma.rn.f64 	%fd4, %fd1, %fd2, %fd3;
	cvt.rn.f32.f64 	%f16, %fd4;
	ld.global.f64 	%fd5, [%rd7+8];
	mul.wide.u32 	%rd10, %r76, 8;
	add.s64 	%rd11, %rd1, %rd10;
	ld.global.f64 	%fd6, [%rd11];
	cvt.f64.f32 	%fd7, %f16;
	fma.rn.f64 	%fd8, %fd5, %fd6, %fd7;
	cvt.rn.f32.f64 	%f17, %fd8;
	ld.global.f64 	%fd9, [%rd7+16];
	mul.wide.u32 	%rd12, %r75, 8;
	add.s64 	%rd13, %rd1, %rd12;
	ld.global.f64 	%fd10, [%rd13];
	cvt.f64.f32 	%fd11, %f17;
	fma.rn.f64 	%fd12, %fd9, %fd10, %fd11;
	cvt.rn.f32.f64 	%f18, %fd12;
	ld.global.f64 	%fd13, [%rd7+24];
	mul.wide.u32 	%rd14, %r74, 8;
	add.s64 	%rd15, %rd1, %rd14;
	ld.global.f64 	%fd14, [%rd15];
	cvt.f64.f32 	%fd15, %f18;
	fma.rn.f64 	%fd16, %fd13, %fd14, %fd15;
	cvt.rn.f32.f64 	%f19, %fd16;
	ld.global.f64 	%fd17, [%rd7+32];
	mul.wide.u32 	%rd16, %r73, 8;
	add.s64 	%rd17, %rd1, %rd16;
	ld.global.f64 	%fd18, [%rd17];
	cvt.f64.f32 	%fd19, %f19;
	fma.rn.f64 	%fd20, %fd17, %fd18, %fd19;
	cvt.rn.f32.f64 	%f20, %fd20;
	ld.global.f64 	%fd21, [%rd7+40];
	mul.wide.u32 	%rd18, %r72, 8;
	add.s64 	%rd19, %rd1, %rd18;
	ld.global.f64 	%fd22, [%rd19];
	cvt.f64.f32 	%fd23, %f20;
	fma.rn.f64 	%fd24, %fd21, %fd22, %fd23;
	cvt.rn.f32.f64 	%f21, %fd24;
	ld.global.f64 	%fd25, [%rd7+48];
	mul.wide.u32 	%rd20, %r71, 8;
	add.s64 	%rd21, %rd1, %rd20;
	ld.global.f64 	%fd26, [%rd21];
	cvt.f64.f32 	%fd27, %f21;
	fma.rn.f64 	%fd28, %fd25, %fd26, %fd27;
	cvt.rn.f32.f64 	%f22, %fd28;
	ld.global.f64 	%fd29, [%rd7+56];
	mul.wide.u32 	%rd22, %r70, 8;
	add.s64 	%rd23, %rd1, %rd22;
	ld.global.f64 	%fd30, [%rd23];
	cvt.f64.f32 	%fd31, %f22;
	fma.rn.f64 	%fd32, %fd29, %fd30, %fd31;
	cvt.rn.f32.f64 	%f36, %fd32;
	add.s32 	%r77, %r77, 8;
	add.s32 	%r76, %r76, %r10;
	add.s32 	%r75, %r75, %r10;
	add.s32 	%r74, %r74, %r10;
	add.s32 	%r73, %r73, %r10;
	add.s32 	%r72, %r72, %r10;
	add.s32 	%r71, %r71, %r10;
	add.s32 	%r70, %r70, %r10;
	add.s32 	%r69, %r69, %r10;
	add.s32 	%r68, %r68, 8;
	setp.ne.s32 	%p3, %r77, 0;
	@%p3 bra 	$L__BB0_3;
$L__BB0_4:
	setp.eq.s32 	%p4, %r6, 0;
	@%p4 bra 	$L__BB0_12;
	and.b32  	%r38, %r44, 3;
	setp.lt.u32 	%p5, %r6, 4;
	@%p5 bra 	$L__BB0_7;
	add.s32 	%r56, %r79, %r5;
	mul.wide.s32 	%rd24, %r56, 8;
	add.s64 	%rd25, %rd2, %rd24;
	ld.global.f64 	%fd33, [%rd25];
	mad.lo.s32 	%r57, %r79, %r44, %r50;
	mul.wide.u32 	%rd26, %r57, 8;
	add.s64 	%rd27, %rd1, %rd26;
	ld.global.f64 	%fd34, [%rd27];
	cvt.f64.f32 	%fd35, %f36;
	fma.rn.f64 	%fd36, %fd33, %fd34, %fd35;
	cvt.rn.f32.f64 	%f24, %fd36;
	ld.global.f64 	%fd37, [%rd25+8];
	add.s32 	%r58, %r57, %r44;
	mul.wide.u32 	%rd28, %r58, 8;
	add.s64 	%rd29, %rd1, %rd28;
	ld.global.f64 	%fd38, [%rd29];
	cvt.f64.f32 	%fd39, %f24;
	fma.rn.f64 	%fd40, %fd37, %fd38, %fd39;
	cvt.rn.f32.f64 	%f25, %fd40;
	ld.global.f64 	%fd41, [%rd25+16];
	add.s32 	%r59, %r58, %r44;
	mul.wide.u32 	%rd30, %r59, 8;
	add.s64 	%rd31, %rd1, %rd30;
	ld.global.f64 	%fd42, [%rd31];
	cvt.f64.f32 	%fd43, %f25;
	fma.rn.f64 	%fd44, %fd41, %fd42, %fd43;
	cvt.rn.f32.f64 	%f26, %fd44;
	ld.global.f64 	%fd45, [%rd25+24];
	add.s32 	%r60, %r59, %r44;
	mul.wide.u32 	%rd32, %r60, 8;
	add.s64 	%rd33, %rd1, %rd32;
	ld.global.f64 	%fd46, [%rd33];
	cvt.f64.f32 	%fd47, %f26;
	fma.rn.f64 	%fd48, %fd45, %fd46, %fd47;
	cvt.rn.f32.f64 	%f36, %fd48;
	add.s32 	%r79, %r79, 4;
$L__BB0_7:
	setp.eq.s32 	%p6, %r38, 0;
	@%p6 bra 	$L__BB0_12;
	setp.eq.s32 	%p7, %r38, 1;
	@%p7 bra 	$L__BB0_10;
	add.s32 	%r61, %r79, %r5;
	mul.wide.s32 	%rd34, %r61, 8;
	add.s64 	%rd35, %rd2, %rd34;
	ld.global.f64 	%fd49, [%rd35];
	mad.lo.s32 	%r62, %r79, %r44, %r50;
	mul.wide.u32 	%rd36, %r62, 8;
	add.s64 	%rd37, %rd1, %rd36;
	ld.global.f64 	%fd50, [%rd37];
	cvt.f64.f32 	%fd51, %f36;
	fma.rn.f64 	%fd52, %fd49, %fd50, %fd51;
	cvt.rn.f32.f64 	%f28, %fd52;
	ld.global.f64 	%fd53, [%rd35+8];
	add.s32 	%r63, %r62, %r44;
	mul.wide.u32 	%rd38, %r63, 8;
	add.s64 	%rd39, %rd1, %rd38;
	ld.global.f64 	%fd54, [%rd39];
	cvt.f64.f32 	%fd55, %f28;
	fma.rn.f64 	%fd56, %fd53, %fd54, %fd55;
	cvt.rn.f32.f64 	%f36, %fd56;
	add.s32 	%r79, %r79, 2;
$L__BB0_10:
	and.b32  	%r64, %r44, 1;
	setp.eq.b32 	%p8, %r64, 1;
	not.pred 	%p9, %p8;
	@%p9 bra 	$L__BB0_12;
	add.s32 	%r65, %r79, %r5;
	mul.wide.s32 	%rd40, %r65, 8;
	add.s64 	%rd41, %rd2, %rd40;
	ld.global.f64 	%fd57, [%rd41];
	mad.lo.s32 	%r66, %r79, %r44, %r50;
	mul.wide.u32 	%rd42, %r66, 8;
	add.s64 	%rd43, %rd1, %rd42;
	ld.global.f64 	%fd58, [%rd43];
	cvt.f64.f32 	%fd59, %f36;
	fma.rn.f64 	%fd60, %fd57, %fd58, %fd59;
	cvt.rn.f32.f64 	%f36, %fd60;
$L__BB0_12:
	cvt.f64.f32 	%fd61, %f36;
	add.s32 	%r67, %r5, %r50;
	cvta.to.global.u64 	%rd44, %rd3;
	mul.wide.s32 	%rd45, %r67, 8;
	add.s64 	%rd46, %rd44, %rd45;
	st.global.f64 	[%rd46], %fd61;
$L__BB0_13:
	ret;

}
	// .globl	_Z14matmul_naive_2PdS_S_i
.visible .entry _Z14matmul_naive_2PdS_S_i(
	.param .u64 .ptr .align 1 _Z14matmul_naive_2PdS_S_i_param_0,
	.param .u64 .ptr .align 1 _Z14matmul_naive_2PdS_S_i_param_1,
	.param .u64 .ptr .align 1 _Z14matmul_naive_2PdS_S_i_param_2,
	.param .u32 _Z14matmul_naive_2PdS_S_i_param_3
)
{
	.reg .pred 	%p<10>;
	.reg .b32 	%r<42>;
	.reg .b32 	%f<37>;
	.reg .b64 	%rd<67>;
	.reg .b64 	%fd<62>;

	ld.param.u64 	%rd14, [_Z14matmul_naive_2PdS_S_i_param_0];
	ld.param.u64 	%rd15, [_Z14matmul_naive_2PdS_S_i_param_1];
	ld.param.u32 	%r18, [_Z14matmul_naive_2PdS_S_i_param_3];
	cvta.to.global.u64 	%rd1, %rd15;
	cvta.to.global.u64 	%rd2, %rd14;
	mov.u32 	%r19, %ctaid.x;
	mov.u32 	%r20, %ntid.x;
	mov.u32 	%r21, %tid.x;
	mad.lo.s32 	%r1, %r19, %r20, %r21;
	mov.u32 	%r22, %ctaid.y;
	mov.u32 	%r23, %ntid.y;
	mov.u32 	%r24, %tid.y;
	mad.lo.s32 	%r25, %r22, %r23, %r24;
	max.s32 	%r26, %r1, %r25;
	setp.ge.s32 	%p1, %r26, %r18;
	@%p1 bra 	$L__BB1_13;
	mul.lo.s32 	%r3, %r18, %r25;
	and.b32  	%r4, %r18, 7;
	setp.lt.u32 	%p2, %r18, 8;
	mov.f32 	%f36, 0f00000000;
	mov.b32 	%r40, 0;
	@%p2 bra 	$L__BB1_4;
	and.b32  	%r40, %r18, 2147483640;
	neg.s32 	%r38, %r40;
	mul.wide.s32 	%rd16, %r18, 8;
	add.s64 	%rd3, %rd1, %rd16;
	mul.wide.s32 	%rd17, %r18, 16;
	add.s64 	%rd4, %rd1, %rd17;
	mul.wide.s32 	%rd18, %r18, 24;
	add.s64 	%rd5, %rd1, %rd18;
	mul.wide.s32 	%rd19, %r18, 32;
	add.s64 	%rd6, %rd1, %rd19;
	mul.wide.s32 	%rd20, %r18, 40;
	add.s64 	%rd7, %rd1, %rd20;
	mul.wide.s32 	%rd21, %r18, 48;
	add.s64 	%rd8, %rd1, %rd21;
	mul.wide.s32 	%rd22, %r18, 56;
	add.s64 	%rd9, %rd1, %rd22;
	mul.wide.u32 	%rd23, %r3, 8;
	add.s64 	%rd24, %rd23, %rd2;
	add.s64 	%rd66, %rd24, 32;
	mov.f32 	%f36, 0f00000000;
	mov.u32 	%r37, %r1;
$L__BB1_3:
	.pragma "nounroll";
	mul.wide.s32 	%rd25, %r37, 8;
	add.s64 	%rd26, %rd3, %rd25;
	add.s64 	%rd27, %rd4, %rd25;
	add.s64 	%rd28, %rd5, %rd25;
	add.s64 	%rd29, %rd6, %rd25;
	add.s64 	%rd30, %rd7, %rd25;
	add.s64 	%rd31, %rd8, %rd25;
	add.s64 	%rd32, %rd9, %rd25;
	add.s64 	%rd33, %rd1, %rd25;
	ld.global.f64 	%fd1, [%rd66+-32];
	ld.global.f64 	%fd2, [%rd33];
	cvt.f64.f32 	%fd3, %f36;
	fma.rn.f64 	%fd4, %fd1, %fd2, %fd3;
	cvt.rn.f32.f64 	%f16, %fd4;
	ld.global.f64 	%fd5, [%rd66+-24];
	ld.global.f64 	%fd6, [%rd26];
	cvt.f64.f32 	%fd7, %f16;
	fma.rn.f64 	%fd8, %fd5, %fd6, %fd7;
	cvt.rn.f32.f64 	%f17, %fd8;
	ld.global.f64 	%fd9, [%rd66+-16];
	ld.global.f64 	%fd10, [%rd27];
	cvt.f64.f32 	%fd11, %f17;
	fma.rn.f64 	%fd12, %fd9, %fd10, %fd11;
	cvt.rn.f32.f64 	%f18, %fd12;
	ld.global.f64 	%fd13, [%rd66+-8];
	ld.global.f64 	%fd14, [%rd28];
	cvt.f64.f32 	%fd15, %f18;
	fma.rn.f64 	%fd16, %fd13, %fd14, %fd15;
	cvt.rn.f32.f64 	%f19, %fd16;
	ld.global.f64 	%fd17, [%rd66];
	ld.global.f64 	%fd18, [%rd29];
	cvt.f64.f32 	%fd19, %f19;
	fma.rn.f64 	%fd20, %fd17, %fd18, %fd19;
	cvt.rn.f32.f64 	%f20, %fd20;
	ld.global.f64 	%fd21, [%rd66+8];
	ld.global.f64 	%fd22, [%rd30];
	cvt.f64.f32 	%fd23, %f20;
	fma.rn.f64 	%fd24, %fd21, %fd22, %fd23;
	cvt.rn.f32.f64 	%f21, %fd24;
	ld.global.f64 	%fd25, [%rd66+16];
	ld.global.f64 	%fd26, [%rd31];
	cvt.f64.f32 	%fd27, %f21;
	fma.rn.f64 	%fd28, %fd25, %fd26, %fd27;
	cvt.rn.f32.f64 	%f22, %fd28;
	ld.global.f64 	%fd29, [%rd66+24];
	ld.global.f64 	%fd30, [%rd32];
	cvt.f64.f32 	%fd31, %f22;
	fma.rn.f64 	%fd32, %fd29, %fd30, %fd31;
	cvt.rn.f32.f64 	%f36, %fd32;
	add.s32 	%r38, %r38, 8;
	shl.b32 	%r28, %r18, 3;
	add.s32 	%r37, %r37, %r28;
	add.s64 	%rd66, %rd66, 64;
	setp.ne.s32 	%p3, %r38, 0;
	@%p3 bra 	$L__BB1_3;
$L__BB1_4:
	setp.eq.s32 	%p4, %r4, 0;
	@%p4 bra 	$L__BB1_12;
	and.b32  	%r12, %r18, 3;
	setp.lt.u32 	%p5, %r4, 4;
	@%p5 bra 	$L__BB1_7;
	add.s32 	%r29, %r40, %r3;
	mul.wide.u32 	%rd34, %r29, 8;
	add.s64 	%rd35, %rd2, %rd34;
	ld.global.f64 	%fd33, [%rd35];
	mad.lo.s32 	%r30, %r40, %r18, %r1;
	mul.wide.s32 	%rd36, %r30, 8;
	add.s64 	%rd37, %rd1, %rd36;
	ld.global.f64 	%fd34, [%rd37];
	cvt.f64.f32 	%fd35, %f36;
	fma.rn.f64 	%fd36, %fd33, %fd34, %fd35;
	cvt.rn.f32.f64 	%f24, %fd36;
	cvt.u64.u32 	%rd38, %r3;
	cvt.u64.u32 	%rd39, %r40;
	add.s64 	%rd40, %rd39, %rd38;
	shl.b64 	%rd41, %rd40, 3;
	add.s64 	%rd42, %rd2, %rd41;
	ld.global.f64 	%fd37, [%rd42+8];
	mul.wide.s32 	%rd43, %r18, 8;
	add.s64 	%rd44, %rd37, %rd43;
	ld.global.f64 	%fd38, [%rd44];
	cvt.f64.f32 	%fd39, %f24;
	fma.rn.f64 	%fd40, %fd37, %fd38, %fd39;
	cvt.rn.f32.f64 	%f25, %fd40;
	ld.global.f64 	%fd41, [%rd42+16];
	add.s64 	%rd45, %rd44, %rd43;
	ld.global.f64 	%fd42, [%rd45];
	cvt.f64.f32 	%fd43, %f25;
	fma.rn.f64 	%fd44, %fd41, %fd42, %fd43;
	cvt.rn.f32.f64 	%f26, %fd44;
	ld.global.f64 	%fd45, [%rd42+24];
	add.s64 	%rd46, %rd45, %rd43;
	ld.global.f64 	%fd46, [%rd46];
	cvt.f64.f32 	%fd47, %f26;
	fma.rn.f64 	%fd48, %fd45, %fd46, %fd47;
	cvt.rn.f32.f64 	%f36, %fd48;
	add.s32 	%r40, %r40, 4;
$L__BB1_7:
	setp.eq.s32 	%p6, %r12, 0;
	@%p6 bra 	$L__BB1_12;
	setp.eq.s32 	%p7, %r12, 1;
	@%p7 bra 	$L__BB1_10;
	add.s32 	%r31, %r40, %r3;
	mul.wide.u32 	%rd47, %r31, 8;
	add.s64 	%rd48, %rd2, %rd47;
	ld.global.f64 	%fd49, [%rd48];
	mad.lo.s32 	%r32, %r40, %r18, %r1;
	mul.wide.s32 	%rd49, %r32, 8;
	add.s64 	%rd50, %rd1, %rd49;
	ld.global.f64 	%fd50, [%rd50];
	cvt.f64.f32 	%fd51, %f36;
	fma.rn.f64 	%fd52, %fd49, %fd50, %fd51;
	cvt.rn.f32.f64 	%f28, %fd52;
	cvt.u64.u32 	%rd51, %r3;
	cvt.u64.u32 	%rd52, %r40;
	add.s64 	%rd53, %rd52, %rd51;
	shl.b64 	%rd54, %rd53, 3;
	add.s64 	%rd55, %rd2, %rd54;
	ld.global.f64 	%fd53, [%rd55+8];
	mul.wide.s32 	%rd56, %r18, 8;
	add.s64 	%rd57, %rd50, %rd56;
	ld.global.f64 	%fd54, [%rd57];
	cvt.f64.f32 	%fd55, %f28;
	fma.rn.f64 	%fd56, %fd53, %fd54, %fd55;
	cvt.rn.f32.f64 	%f36, %fd56;
	add.s32 	%r40, %r40, 2;
$L__BB1_10:
	and.b32  	%r33, %r18, 1;
	setp.eq.b32 	%p8, %r33, 1;
	not.pred 	%p9, %p8;
	@%p9 bra 	$L__BB1_12;
	add.s32 	%r34, %r40, %r3;
	mul.wide.u32 	%rd58, %r34, 8;
	add.s64 	%rd59, %rd2, %rd58;
	ld.global.f64 	%fd57, [%rd59];
	mad.lo.s32 	%r35, %r40, %r18, %r1;
	mul.wide.s32 	%rd60, %r35, 8;
	add.s64 	%rd61, %rd1, %rd60;
	ld.global.f64 	%fd58, [%rd61];
	cvt.f64.f32 	%fd59, %f36;
	fma.rn.f64 	%fd60, %fd57, %fd58, %fd59;
	cvt.rn.f32.f64 	%f36, %fd60;
$L__BB1_12:
	ld.param.u64 	%rd65, [_Z14matmul_naive_2PdS_S_i_param_2];
	cvt.f64.f32 	%fd61, %f36;
	add.s32 	%r36, %r3, %r1;
	cvta.to.global.u64 	%rd62, %rd65;
	mul.wide.s32 	%rd63, %r36, 8;
	add.s64 	%rd64, %rd62, %rd63;
	st.global.f64 	[%rd64], %fd61;
$L__BB1_13:
	ret;

}


// ===== COMPILED SASS (sm_100) =====

	.target	sm_100

	.elftype	@"ET_EXEC"


//--------------------- .note.nv.tkinfo           --------------------------
	.section	.note.nv.tkinfo,"",@"SHT_NOTE"
	.sectionflags	@"SHF_NOTE_NV_TKINFO"
	.tkinfo
        /*0018*/ 	.word	0x00000002
        /*0030*/ 	.string	""
        /*0030*/ 	.string	"ptxas"
        /*0030*/ 	.string	"Cuda compilation tools, release 13.0, V13.0.88"
        /*0030*/ 	.string	"Build cuda_13.0.r13.0/compiler.36424714_0"
        /*0030*/ 	.string	"-arch sm_100 -m 64 "



//--------------------- .note.nv.cuinfo           --------------------------
	.section	.note.nv.cuinfo,"",@"SHT_NOTE"
	.sectionflags	@"SHF_NOTE_NV_CUINFO"
        /*0018*/ 	.short	0x0002
        /*001a*/ 	.short	0x0064
        /*001c*/ 	.short	0x0082
	.zero		2


//--------------------- .nv.info                  --------------------------
	.section	.nv.info,"",@"SHT_CUDA_INFO"
	.align	4


	//----- nvinfo : EIATTR_REGCOUNT
	.align		4
        /*0000*/ 	.byte	0x04, 0x2f
        /*0002*/ 	.short	(.L_1 - .L_0)
	.align		4
.L_0:
        /*0004*/ 	.word	index@(_Z14matmul_naive_1PdS_S_i)
        /*0008*/ 	.word	0x00000020


	//----- nvinfo : EIATTR_FRAME_SIZE
	.align		4
.L_1:
        /*000c*/ 	.byte	0x04, 0x11
        /*000e*/ 	.short	(.L_3 - .L_2)
	.align		4
.L_2:
        /*0010*/ 	.word	index@(_Z14matmul_naive_1PdS_S_i)
        /*0014*/ 	.word	0x00000000


	//----- nvinfo : EIATTR_REGCOUNT
	.align		4
.L_3:
        /*0018*/ 	.byte	0x04, 0x2f
        /*001a*/ 	.short	(.L_5 - .L_4)
	.align		4
.L_4:
        /*001c*/ 	.word	index@(_Z14matmul_naive_2PdS_S_i)
        /*0020*/ 	.word	0x00000020


	//----- nvinfo : EIATTR_FRAME_SIZE
	.align		4
.L_5:
        /*0024*/ 	.byte	0x04, 0x11
        /*0026*/ 	.short	(.L_7 - .L_6)
	.align		4
.L_6:
        /*0028*/ 	.word	index@(_Z14matmul_naive_2PdS_S_i)
        /*002c*/ 	.word	0x00000000


	//----- nvinfo : EIATTR_MIN_STACK_SIZE
	.align		4
.L_7:
        /*0030*/ 	.byte	0x04, 0x12
        /*0032*/ 	.short	(.L_9 - .L_8)
	.align		4
.L_8:
        /*0034*/ 	.word	index@(_Z14matmul_naive_2PdS_S_i)
        /*0038*/ 	.word	0x00000000


	//----- nvinfo : EIATTR_MIN_STACK_SIZE
	.align		4
.L_9:
        /*003c*/ 	.byte	0x04, 0x12
        /*003e*/ 	.short	(.L_11 - .L_10)
	.align		4
.L_10:
        /*0040*/ 	.word	index@(_Z14matmul_naive_1PdS_S_i)
        /*0044*/ 	.word	0x00000000
.L_11:


//--------------------- .nv.compat                --------------------------
	.section	.nv.compat,"",@"SHT_CUDA_COMPAT_INFO"
	.align	4
        /*0000*/ 	.byte	0x02, 0x09, 0x00, 0x00, 0x02, 0x02, 0x01, 0x00, 0x02, 0x05, 0x05, 0x00, 0x03, 0x07, 0x01, 0x01
        /*0010*/ 	.byte	0x02, 0x03, 0x00, 0x00, 0x02, 0x06, 0x01, 0x00, 0x04, 0x0b, 0x08, 0x00, 0x01, 0x00, 0x00, 0x00
        /*0020*/ 	.byte	0x00, 0x00, 0x00, 0x00


//--------------------- .nv.info._Z14matmul_naive_2PdS_S_i --------------------------
	.section	.nv.info._Z14matmul_naive_2PdS_S_i,"",@"SHT_CUDA_INFO"
	.sectionflags	@""
	.align	4


	//----- nvinfo : EIATTR_CUDA_API_VERSION
	.align		4
        /*0000*/ 	.byte	0x04, 0x37
        /*0002*/ 	.short	(.L_13 - .L_12)
.L_12:
        /*0004*/ 	.word	0x00000082


	//----- nvinfo : EIATTR_KPARAM_INFO
	.align		4
.L_13:
        /*0008*/ 	.byte	0x04, 0x17
        /*000a*/ 	.short	(.L_15 - .L_14)
.L_14:
        /*000c*/ 	.word	0x00000000
        /*0010*/ 	.short	0x0003
        /*0012*/ 	.short	0x0018
        /*0014*/ 	.byte	0x00, 0xf0, 0x11, 0x00


	//----- nvinfo : EIATTR_KPARAM_INFO
	.align		4
.L_15:
        /*0018*/ 	.byte	0x04, 0x17
        /*001a*/ 	.short	(.L_17 - .L_16)
.L_16:
        /*001c*/ 	.word	0x00000000
        /*0020*/ 	.short	0x0002
        /*0022*/ 	.short	0x0010
        /*0024*/ 	.byte	0x00, 0xf5, 0x21, 0x00


	//----- nvinfo : EIATTR_KPARAM_INFO
	.align		4
.L_17:
        /*0028*/ 	.byte	0x04, 0x17
        /*002a*/ 	.short	(.L_19 - .L_18)
.L_18:
        /*002c*/ 	.word	0x00000000
        /*0030*/ 	.short	0x0001
        /*0032*/ 	.short	0x0008
        /*0034*/ 	.byte	0x00, 0xf5, 0x21, 0x00


	//----- nvinfo : EIATTR_KPARAM_INFO
	.align		4
.L_19:
        /*0038*/ 	.byte	0x04, 0x17
        /*003a*/ 	.short	(.L_21 - .L_20)
.L_20:
        /*003c*/ 	.word	0x00000000
        /*0040*/ 	.short	0x0000
        /*0042*/ 	.short	0x0000
        /*0044*/ 	.byte	0x00, 0xf5, 0x21, 0x00


	//----- nvinfo : EIATTR_SPARSE_MMA_MASK
	.align		4
.L_21:
        /*0048*/ 	.byte	0x03, 0x50
        /*004a*/ 	.short	0x0000


	//----- nvinfo : EIATTR_MAXREG_COUNT
	.align		4
        /*004c*/ 	.byte	0x03, 0x1b
        /*004e*/ 	.short	0x00ff


	//----- nvinfo : EIATTR_MERCURY_ISA_VERSION
	.align		4
        /*0050*/ 	.byte	0x03, 0x5f
        /*0052*/ 	.short	0x0101


	//----- nvinfo : EIATTR_VRC_CTA_INIT_COUNT
	.align		4
        /*0054*/ 	.byte	0x02, 0x4a
	.zero		1
	.zero		1


	//----- nvinfo : EIATTR_EXIT_INSTR_OFFSETS
	.align		4
        /*0058*/ 	.byte	0x04, 0x1c
        /*005a*/ 	.short	(.L_23 - .L_22)


	//   ....[0]....
.L_22:
        /*005c*/ 	.word	0x000000c0


	//   ....[1]....
        /*0060*/ 	.word	0x00000c20


	//----- nvinfo : EIATTR_CBANK_PARAM_SIZE
	.align		4
.L_23:
        /*0064*/ 	.byte	0x03, 0x19
        /*0066*/ 	.short	0x001c


	//----- nvinfo : EIATTR_PARAM_CBANK
	.align		4
        /*0068*/ 	.byte	0x04, 0x0a
        /*006a*/ 	.short	(.L_25 - .L_24)
	.align		4
.L_24:
        /*006c*/ 	.word	index@(.nv.constant0._Z14matmul_naive_2PdS_S_i)
        /*0070*/ 	.short	0x0380
        /*0072*/ 	.short	0x001c


	//----- nvinfo : EIATTR_SW_WAR
	.align		4
.L_25:
        /*0074*/ 	.byte	0x04, 0x36
        /*0076*/ 	.short	(.L_27 - .L_26)
.L_26:
        /*0078*/ 	.word	0x00000008
.L_27:


//--------------------- .nv.info._Z14matmul_naive_1PdS_S_i --------------------------
	.section	.nv.info._Z14matmul_naive_1PdS_S_i,"",@"SHT_CUDA_INFO"
	.sectionflags	@""
	.align	4


	//----- nvinfo : EIATTR_CUDA_API_VERSION
	.align		4
        /*0000*/ 	.byte	0x04, 0x37
        /*0002*/ 	.short	(.L_29 - .L_28)
.L_28:
        /*0004*/ 	.word	0x00000082


	//----- nvinfo : EIATTR_KPARAM_INFO
	.align		4
.L_29:
        /*0008*/ 	.byte	0x04, 0x17
        /*000a*/ 	.short	(.L_31 - .L_30)
.L_30:
        /*000c*/ 	.word	0x00000000
        /*0010*/ 	.short	0x0003
        /*0012*/ 	.short	0x0018
        /*0014*/ 	.byte	0x00, 0xf0, 0x11, 0x00


	//----- nvinfo : EIATTR_KPARAM_INFO
	.align		4
.L_31:
        /*0018*/ 	.byte	0x04, 0x17
        /*001a*/ 	.short	(.L_33 - .L_32)
.L_32:
        /*001c*/ 	.word	0x00000000
        /*0020*/ 	.short	0x0002
        /*0022*/ 	.short	0x0010
        /*0024*/ 	.byte	0x00, 0xf5, 0x21, 0x00


	//----- nvinfo : EIATTR_KPARAM_INFO
	.align		4
.L_33:
        /*0028*/ 	.byte	0x04, 0x17
        /*002a*/ 	.short	(.L_35 - .L_34)
.L_34:
        /*002c*/ 	.word	0x00000000
        /*0030*/ 	.short	0x0001
        /*0032*/ 	.short	0x0008
        /*0034*/ 	.byte	0x00, 0xf5, 0x21, 0x00


	//----- nvinfo : EIATTR_KPARAM_INFO
	.align		4
.L_35:
        /*0038*/ 	.byte	0x04, 0x17
        /*003a*/ 	.short	(.L_37 - .L_36)
.L_36:
        /*003c*/ 	.word	0x00000000
        /*0040*/ 	.short	0x0000
        /*0042*/ 	.short	0x0000
        /*0044*/ 	.byte	0x00, 0xf5, 0x21, 0x00


	//----- nvinfo : EIATTR_SPARSE_MMA_MASK
	.align		4
.L_37:
        /*0048*/ 	.byte	0x03, 0x50
        /*004a*/ 	.short	0x0000


	//----- nvinfo : EIATTR_MAXREG_COUNT
	.align		4
        /*004c*/ 	.byte	0x03, 0x1b
        /*004e*/ 	.short	0x00ff


	//----- nvinfo : EIATTR_MERCURY_ISA_VERSION
	.align		4
        /*0050*/ 	.byte	0x03, 0x5f
        /*0052*/ 	.short	0x0101


	//----- nvinfo : EIATTR_VRC_CTA_INIT_COUNT
	.align		4
        /*0054*/ 	.byte	0x02, 0x4a
	.zero		1
	.zero		1


	//----- nvinfo : EIATTR_EXIT_INSTR_OFFSETS
	.align		4
        /*0058*/ 	.byte	0x04, 0x1c
        /*005a*/ 	.short	(.L_39 - .L_38)


	//   ....[0]....
.L_38:
        /*005c*/ 	.word	0x000000d0


	//   ....[1]....
        /*0060*/ 	.word	0x00000ae0


	//----- nvinfo : EIATTR_CBANK_PARAM_SIZE
	.align		4
.L_39:
        /*0064*/ 	.byte	0x03, 0x19
        /*0066*/ 	.short	0x001c


	//----- nvinfo : EIATTR_PARAM_CBANK
	.align		4
        /*0068*/ 	.byte	0x04, 0x0a
        /*006a*/ 	.short	(.L_41 - .L_40)
	.align		4
.L_40:
        /*006c*/ 	.word	index@(.nv.constant0._Z14matmul_naive_1PdS_S_i)
        /*0070*/ 	.short	0x0380
        /*0072*/ 	.short	0x001c


	//----- nvinfo : EIATTR_SW_WAR
	.align		4
.L_41:
        /*0074*/ 	.byte	0x04, 0x36
        /*0076*/ 	.short	(.L_43 - .L_42)
.L_42:
        /*0078*/ 	.word	0x00000008
.L_43:


//--------------------- .nv.callgraph             --------------------------
	.section	.nv.callgraph,"",@"SHT_CUDA_CALLGRAPH"
	.align	4
	.sectionentsize	8
	.align		4
        /*0000*/ 	.word	0x00000000
	.align		4
        /*0004*/ 	.word	0xffffffff
	.align		4
        /*0008*/ 	.word	0x00000000
	.align		4
        /*000c*/ 	.word	0xfffffffe
	.align		4
        /*0010*/ 	.word	0x00000000
	.align		4
        /*0014*/ 	.word	0xfffffffd
	.align		4
        /*0018*/ 	.word	0x00000000
	.align		4
        /*001c*/ 	.word	0xfffffffc


//--------------------- .text._Z14matmul_naive_2PdS_S_i --------------------------
	.section	.text._Z14matmul_naive_2PdS_S_i,"ax",@progbits
	.align	128
        .global         _Z14matmul_naive_2PdS_S_i
        .type           _Z14matmul_naive_2PdS_S_i,@function
        .size           _Z14matmul_naive_2PdS_S_i,(.L_x_11 - _Z14matmul_naive_2PdS_S_i)
        .other          _Z14matmul_naive_2PdS_S_i,@"STO_CUDA_ENTRY STV_DEFAULT"
_Z14matmul_naive_2PdS_S_i:
.text._Z14matmul_naive_2PdS_S_i:
[----:B------:R-:W-:Y:S01]  /*0000*/  LDC R1, c[0x0][0x37c] ;  /* 0x0000df00ff017b82 */ /* 0x000fe20000000800 */
[----:B------:R-:W0:Y:S07]  /*0010*/  S2R R0, SR_TID.X ;  /* 0x0000000000007919 */ /* 0x000e2e0000002100 */
[----:B------:R-:W0:Y:S01]  /*0020*/  S2UR UR4, SR_CTAID.X ;  /* 0x00000000000479c3 */ /* 0x000e220000002500 */
[----:B------:R-:W1:Y:S01]  /*0030*/  LDCU UR20, c[0x0][0x398] ;  /* 0x00007300ff1477ac */ /* 0x000e620008000800 */
[----:B------:R-:W2:Y:S06]  /*0040*/  S2R R3, SR_TID.Y ;  /* 0x0000000000037919 */ /* 0x000eac0000002200 */
[----:B------:R-:W0:Y:S08]  /*0050*/  LDC R13, c[0x0][0x360] ;  /* 0x0000d800ff0d7b82 */ /* 0x000e300000000800 */
[----:B------:R-:W2:Y:S08]  /*0060*/  S2UR UR5, SR_CTAID.Y ;  /* 0x00000000000579c3 */ /* 0x000eb00000002600 */
[----:B------:R-:W2:Y:S01]  /*0070*/  LDC R2, c[0x0][0x364] ;  /* 0x0000d900ff027b82 */ /* 0x000ea20000000800 */
[----:B0-----:R-:W-:-:S02]  /*0080*/  IMAD R13, R13, UR4, R0 ;  /* 0x000000040d0d7c24 */ /* 0x001fc4000f8e0200 */
[----:B--2---:R-:W-:-:S05]  /*0090*/  IMAD R0, R2, UR5, R3 ;  /* 0x0000000502007c24 */ /* 0x004fca000f8e0203 */
[----:B------:R-:W-:-:S04]  /*00a0*/  VIMNMX R2, PT, PT, R13, R0, !PT ;  /* 0x000000000d027248 */ /* 0x000fc80007fe0100 */
[----:B-1----:R-:W-:-:S13]  /*00b0*/  ISETP.GE.AND P0, PT, R2, UR20, PT ;  /* 0x0000001402007c0c */ /* 0x002fda000bf06270 */
[----:B------:R-:W-:Y:S05]  /*00c0*/  @P0 EXIT ;  /* 0x000000000000094d */ /* 0x000fea0003800000 */
[----:B------:R-:W-:Y:S01]  /*00d0*/  UISETP.GE.U32.AND UP0, UPT, UR20, 0x8, UPT ;  /* 0x000000081400788c */ /* 0x000fe2000bf06070 */
[----:B------:R-:W-:Y:S02]  /*00e0*/  HFMA2 R22, -RZ, RZ, 0, 0 ;  /* 0x00000000ff167431 */ /* 0x000fe400000001ff */
[----:B------:R-:W-:Y:S01]  /*00f0*/  IMAD R0, R0, UR20, RZ ;  /* 0x0000001400007c24 */ /* 0x000fe2000f8e02ff */
[----:B------:R-:W-:Y:S01]  /*0100*/  UMOV UR4, URZ ;  /* 0x000000ff00047c82 */ /* 0x000fe20008000000 */
[----:B------:R-:W0:Y:S04]  /*0110*/  LDCU.64 UR18, c[0x0][0x358] ;  /* 0x00006b00ff1277ac */ /* 0x000e280008000a00 */
[----:B------:R-:W-:Y:S05]  /*0120*/  BRA.U !UP0, `(.L_x_0) ;  /* 0x0000000508447547 */ /* 0x000fea000b800000 */
[----:B------:R-:W1:Y:S01]  /*0130*/  LDCU.128 UR24, c[0x0][0x380] ;  /* 0x00007000ff1877ac */ /* 0x000e620008000c00 */
[----:B------:R-:W-:Y:S02]  /*0140*/  MOV R22, RZ ;  /* 0x000000ff00167202 */ /* 0x000fe40000000f00 */
[----:B------:R-:W-:Y:S01]  /*0150*/  MOV R12, R13 ;  /* 0x0000000d000c7202 */ /* 0x000fe20000000f00 */
[----:B------:R-:W-:-:S04]  /*0160*/  ULOP3.LUT UR4, UR20, 0x7ffffff8, URZ, 0xc0, !UPT ;  /* 0x7ffffff814047892 */ /* 0x000fc8000f8ec0ff */
[----:B------:R-:W-:Y:S01]  /*0170*/  UIADD3 UR5, UPT, UPT, -UR4, URZ, URZ ;  /* 0x000000ff04057290 */ /* 0x000fe2000fffe1ff */
[----:B-1----:R-:W-:Y:S01]  /*0180*/  MOV R2, UR24 ;  /* 0x0000001800027c02 */ /* 0x002fe20008000f00 */
[----:B------:R-:W-:Y:S01]  /*0190*/  UIMAD.WIDE UR6, UR20, 0x10, UR26 ;  /* 0x00000010140678a5 */ /* 0x000fe2000f8e021a */
[----:B------:R-:W-:Y:S01]  /*01a0*/  MOV R3, UR25 ;  /* 0x0000001900037c02 */ /* 0x000fe20008000f00 */
[----:B------:R-:W-:Y:S02]  /*01b0*/  UIMAD.WIDE UR8, UR20, 0x18, UR26 ;  /* 0x00000018140878a5 */ /* 0x000fe4000f8e021a */
[----:B------:R-:W-:Y:S01]  /*01c0*/  UIMAD.WIDE UR10, UR20, 0x20, UR26 ;  /* 0x00000020140a78a5 */ /* 0x000fe2000f8e021a */
[----:B------:R-:W-:Y:S01]  /*01d0*/  IMAD.WIDE.U32 R2, R0, 0x8, R2 ;  /* 0x0000000800027825 */ /* 0x000fe200078e0002 */
[----:B------:R-:W-:Y:S02]  /*01e0*/  UIMAD.WIDE UR12, UR20, 0x28, UR26 ;  /* 0x00000028140c78a5 */ /* 0x000fe4000f8e021a */
[----:B------:R-:W-:Y:S01]  /*01f0*/  UIMAD.WIDE UR14, UR20, 0x30, UR26 ;  /* 0x00000030140e78a5 */ /* 0x000fe2000f8e021a */
[----:B------:R-:W-:Y:S01]  /*0200*/  IADD3 R2, P0, PT, R2, 0x20, RZ ;  /* 0x0000002002027810 */ /* 0x000fe20007f1e0ff */
[----:B------:R-:W-:-:S04]  /*0210*/  UIMAD.WIDE UR16, UR20, 0x38, UR26 ;  /* 0x00000038141078a5 */ /* 0x000fc8000f8e021a */
[----:B------:R-:W-:-:S08]  /*0220*/  IMAD.X R3, RZ, RZ, R3, P0 ;  /* 0x000000ffff037224 */ /* 0x000fd000000e0603 */
.L_x_1:
[----:B------:R-:W-:Y:S01]  /*0230*/  MOV R9, 0x8 ;  /* 0x0000000800097802 */ /* 0x000fe20000000f00 */
[----:B0-2---:R-:W2:Y:S04]  /*0240*/  LDG.E.64 R6, desc[UR18][R2.64+-0x20] ;  /* 0xffffe01202067981 */ /* 0x005ea8000c1e1b00 */
[----:B------:R-:W-:Y:S01]  /*0250*/  IMAD.WIDE R8, R12, R9, UR26 ;  /* 0x0000001a0c087e25 */ /* 0x000fe2000f8e0209 */
[----:B------:R-:W-:Y:S01]  /*0260*/  UIMAD.WIDE UR22, UR20, 0x8, UR26 ;  /* 0x00000008141678a5 */ /* 0x000fe2000f8e021a */
[----:B------:R-:W3:Y:S04]  /*0270*/  LDG.E.64 R18, desc[UR18][R2.64+-0x18] ;  /* 0xffffe81202127981 */ /* 0x000ee8000c1e1b00 */
[----:B------:R-:W2:Y:S01]  /*0280*/  LDG.E.64 R8, desc[UR18][R8.64] ;  /* 0x0000001208087981 */ /* 0x000ea2000c1e1b00 */
[----:B------:R-:W-:Y:S01]  /*0290*/  MOV R21, UR23 ;  /* 0x0000001700157c02 */ /* 0x000fe20008000f00 */
[----:B------:R-:W-:-:S02]  /*02a0*/  IMAD.U32 R20, RZ, RZ, UR22 ;  /* 0x00000016ff147e24 */ /* 0x000fc4000f8e00ff */
[----:B------:R-:W-:Y:S01]  /*02b0*/  HFMA2 R17, -RZ, RZ, 0, 4.76837158203125e-07 ;  /* 0x00000008ff117431 */ /* 0x000fe200000001ff */
[----:B------:R-:W4:Y:S01]  /*02c0*/  LDG.E.64 R14, desc[UR18][R2.64+-0x10] ;  /* 0xfffff012020e7981 */ /* 0x000f22000c1e1b00 */
[C---:B------:R-:W-:Y:S01]  /*02d0*/  IMAD.WIDE R20, R12.reuse, 0x8, R20 ;  /* 0x000000080c147825 */ /* 0x040fe200078e0214 */
[----:B-1----:R-:W-:Y:S02]  /*02e0*/  MOV R5, 0x8 ;  /* 0x0000000800057802 */ /* 0x002fe40000000f00 */
[----:B------:R-:W5:Y:S04]  /*02f0*/  LDG.E.64 R10, desc[UR18][R2.64+-0x8] ;  /* 0xfffff812020a7981 */ /* 0x000f68000c1e1b00 */
[----:B------:R-:W3:Y:S01]  /*0300*/  LDG.E.64 R20, desc[UR18][R20.64] ;  /* 0x0000001214147981 */ /* 0x000ee2000c1e1b00 */
[----:B------:R-:W-:-:S06]  /*0310*/  IMAD.WIDE R16, R12, R17, UR6 ;  /* 0x000000060c107e25 */ /* 0x000fcc000f8e0211 */
[----:B------:R-:W4:Y:S01]  /*0320*/  LDG.E.64 R16, desc[UR18][R16.64] ;  /* 0x0000001210107981 */ /* 0x000f22000c1e1b00 */
[----:B------:R-:W-:-:S06]  /*0330*/  IMAD.WIDE R4, R12, R5, UR8 ;  /* 0x000000080c047e25 */ /* 0x000fcc000f8e0205 */
[----:B------:R-:W5:Y:S01]  /*0340*/  LDG.E.64 R4, desc[UR18][R4.64] ;  /* 0x0000001204047981 */ /* 0x000f62000c1e1b00 */
[----:B------:R-:W2:Y:S01]  /*0350*/  F2F.F64.F32 R22, R22 ;  /* 0x0000001600167310 */ /* 0x000ea20000201800 */
[----:B------:R-:W-:-:S04]  /*0360*/  IMAD.MOV.U32 R25, RZ, RZ, 0x8 ;  /* 0x00000008ff197424 */ /* 0x000fc800078e00ff */
[----:B------:R-:W-:Y:S01]  /*0370*/  IMAD.WIDE R24, R12, R25, UR10 ;  /* 0x0000000a0c187e25 */ /* 0x000fe2000f8e0219 */
[----:B--2---:R-:W-:Y:S01]  /*0380*/  DFMA R26, R6, R8, R22 ;  /* 0x00000008061a722b */ /* 0x004fe20000000016 */
[----:B------:R-:W2:Y:S04]  /*0390*/  LDG.E.64 R8, desc[UR18][R2.64] ;  /* 0x0000001202087981 */ /* 0x000ea8000c1e1b00 */
[----:B------:R-:W2:Y:S01]  /*03a0*/  LDG.E.64 R6, desc[UR18][R24.64] ;  /* 0x0000001218067981 */ /* 0x000ea2000c1e1b00 */
[----:B------:R-:W0:Y:S08]  /*03b0*/  F2F.F32.F64 R23, R26 ;  /* 0x0000001a00177310 */ /* 0x000e300000301000 */
[----:B0-----:R-:W3:Y:S01]  /*03c0*/  F2F.F64.F32 R28, R23 ;  /* 0x00000017001c7310 */ /* 0x001ee20000201800 */
[----:B------:R-:W-:-:S05]  /*03d0*/  MOV R27, 0x8 ;  /* 0x00000008001b7802 */ /* 0x000fca0000000f00 */
[----:B------:R-:W-:Y:S01]  /*03e0*/  IMAD.WIDE R26, R12, R27, UR12 ;  /* 0x0000000c0c1a7e25 */ /* 0x000fe2000f8e021b */
[----:B---3--:R-:W-:Y:S01]  /*03f0*/  DFMA R28, R18, R20, R28 ;  /* 0x00000014121c722b */ /* 0x008fe2000000001c */
[----:B------:R-:W3:Y:S04]  /*0400*/  LDG.E.64 R18, desc[UR18][R2.64+0x8] ;  /* 0x0000081202127981 */ /* 0x000ee8000c1e1b00 */
[----:B------:R4:W3:Y:S05]  /*0410*/  LDG.E.64 R20, desc[UR18][R26.64] ;  /* 0x000000121a147981 */ /* 0x0008ea000c1e1b00 */
[----:B------:R-:W0:Y:S01]  /*0420*/  F2F.F32.F64 R28, R28 ;  /* 0x0000001c001c7310 */ /* 0x000e220000301000 */
[----:B------:R-:W-:-:S07]  /*0430*/  MOV R22, 0x8 ;  /* 0x0000000800167802 */ /* 0x000fce0000000f00 */
[----:B0-----:R-:W4:Y:S01]  /*0440*/  F2F.F64.F32 R28, R28 ;  /* 0x0000001c001c7310 */ /* 0x001f220000201800 */
[----:B------:R-:W-:Y:S01]  /*0450*/  IMAD.WIDE R22, R12, R22, UR14 ;  /* 0x0000000e0c167e25 */ /* 0x000fe2000f8e0216 */
[----:B----4-:R-:W-:Y:S01]  /*0460*/  DFMA R26, R14, R16, R28 ;  /* 0x000000100e1a722b */ /* 0x010fe2000000001c */
[----:B------:R-:W4:Y:S04]  /*0470*/  LDG.E.64 R14, desc[UR18][R2.64+0x10] ;  /* 0x00001012020e7981 */ /* 0x000f28000c1e1b00 */
[----:B------:R-:W4:Y:S05]  /*0480*/  LDG.E.64 R16, desc[UR18][R22.64] ;  /* 0x0000001216107981 */ /* 0x000f2a000c1e1b00 */
[----:B------:R-:W0:Y:S01]  /*0490*/  F2F.F32.F64 R26, R26 ;  /* 0x0000001a001a7310 */ /* 0x000e220000301000 */
[----:B------:R-:W-:-:S07]  /*04a0*/  MOV R25, 0x8 ;  /* 0x0000000800197802 */ /* 0x000fce0000000f00 */
[----:B0-----:R-:W5:Y:S01]  /*04b0*/  F2F.F64.F32 R28, R26 ;  /* 0x0000001a001c7310 */ /* 0x001f620000201800 */
[----:B------:R-:W-:-:S06]  /*04c0*/  IMAD.WIDE R24, R12, R25, UR16 ;  /* 0x000000100c187e25 */ /* 0x000fcc000f8e0219 */
[----:B------:R-:W4:Y:S01]  /*04d0*/  LDG.E.64 R24, desc[UR18][R24.64] ;  /* 0x0000001218187981 */ /* 0x000f22000c1e1b00 */
[----:B-----5:R-:W-:-:S03]  /*04e0*/  DFMA R10, R10, R4, R28 ;  /* 0x000000040a0a722b */ /* 0x020fc6000000001c */
[----:B------:R0:W5:Y:S07]  /*04f0*/  LDG.E.64 R4, desc[UR18][R2.64+0x18] ;  /* 0x0000181202047981 */ /* 0x00016e000c1e1b00 */
[----:B------:R-:W1:Y:S08]  /*0500*/  F2F.F32.F64 R10, R10 ;  /* 0x0000000a000a7310 */ /* 0x000e700000301000 */
[----:B-1----:R-:W2:Y:S01]  /*0510*/  F2F.F64.F32 R28, R10 ;  /* 0x0000000a001c7310 */ /* 0x002ea20000201800 */
[----:B------:R-:W-:-:S04]  /*0520*/  UIADD3 UR5, UPT, UPT, UR5, 0x8, URZ ;  /* 0x0000000805057890 */ /* 0x000fc8000fffe0ff */
[----:B------:R-:W-:Y:S01]  /*0530*/  UISETP.NE.AND UP0, UPT, UR5, URZ, UPT ;  /* 0x000000ff0500728c */ /* 0x000fe2000bf05270 */
[----:B0-----:R-:W-:-:S04]  /*0540*/  IADD3 R2, P0, PT, R2, 0x40, RZ ;  /* 0x0000004002027810 */ /* 0x001fc80007f1e0ff */
[----:B------:R-:W-:Y:S01]  /*0550*/  IADD3.X R3, PT, PT, RZ, R3, RZ, P0, !PT ;  /* 0x00000003ff037210 */ /* 0x000fe200007fe4ff */
[----:B--2---:R-:W-:-:S10]  /*0560*/  DFMA R6, R8, R6, R28 ;  /* 0x000000060806722b */ /* 0x004fd4000000001c */
[----:B------:R-:W0:Y:S08]  /*0570*/  F2F.F32.F64 R6, R6 ;  /* 0x0000000600067310 */ /* 0x000e300000301000 */
[----:B0-----:R-:W3:Y:S02]  /*0580*/  F2F.F64.F32 R8, R6 ;  /* 0x0000000600087310 */ /* 0x001ee40000201800 */
[----:B---3--:R-:W-:-:S10]  /*0590*/  DFMA R8, R18, R20, R8 ;  /* 0x000000141208722b */ /* 0x008fd40000000008 */
[----:B------:R-:W0:Y:S08]  /*05a0*/  F2F.F32.F64 R8, R8 ;  /* 0x0000000800087310 */ /* 0x000e300000301000 */
[----:B0-----:R-:W4:Y:S02]  /*05b0*/  F2F.F64.F32 R18, R8 ;  /* 0x0000000800127310 */ /* 0x001f240000201800 */
[----:B----4-:R-:W-:-:S10]  /*05c0*/  DFMA R14, R14, R16, R18 ;  /* 0x000000100e0e722b */ /* 0x010fd40000000012 */
[----:B------:R-:W0:Y:S08]  /*05d0*/  F2F.F32.F64 R14, R14 ;  /* 0x0000000e000e7310 */ /* 0x000e300000301000 */
[----:B0-----:R-:W5:Y:S01]  /*05e0*/  F2F.F64.F32 R16, R14 ;  /* 0x0000000e00107310 */ /* 0x001f620000201800 */
[----:B------:R-:W-:Y:S01]  /*05f0*/  IMAD.U32 R7, RZ, RZ, UR20 ;  /* 0x00000014ff077e24 */ /* 0x000fe2000f8e00ff */
[----:B-----5:R-:W-:-:S06]  /*0600*/  DFMA R4, R4, R24, R16 ;  /* 0x000000180404722b */ /* 0x020fcc0000000010 */
[----:B------:R1:W2:Y:S01]  /*0610*/  F2F.F32.F64 R22, R4 ;  /* 0x0000000400167310 */ /* 0x0002a20000301000 */
[----:B------:R-:W-:Y:S01]  /*0620*/  LEA R12, R7, R12, 0x3 ;  /* 0x0000000c070c7211 */ /* 0x000fe200078e18ff */
[----:B------:R-:W-:Y:S06]  /*0630*/  BRA.U UP0, `(.L_x_1) ;  /* 0xfffffff900fc7547 */ /* 0x000fec000b83ffff */
.L_x_0:
[----:B------:R-:W-:-:S04]  /*0640*/  ULOP3.LUT UR6, UR20, 0x7, URZ, 0xc0, !UPT ;  /* 0x0000000714067892 */ /* 0x000fc8000f8ec0ff */
[----:B------:R-:W-:-:S09]  /*0650*/  UISETP.NE.AND UP0, UPT, UR6, URZ, UPT ;  /* 0x000000ff0600728c */ /* 0x000fd2000bf05270 */
[----:B------:R-:W-:Y:S05]  /*0660*/  BRA.U !UP0, `(.L_x_2) ;  /* 0x0000000508587547 */ /* 0x000fea000b800000 */
[----:B------:R-:W-:Y:S02]  /*0670*/  UISETP.GE.U32.AND UP0, UPT, UR6, 0x4, UPT ;  /* 0x000000040600788c */ /* 0x000fe4000bf06070 */
[----:B------:R-:W-:-:S04]  /*0680*/  ULOP3.LUT UR5, UR20, 0x3, URZ, 0xc0, !UPT ;  /* 0x0000000314057892 */ /* 0x000fc8000f8ec0ff */
[----:B------:R-:W-:-:S03]  /*0690*/  UISETP.NE.AND UP1, UPT, UR5, URZ, UPT ;  /* 0x000000ff0500728c */ /* 0x000fc6000bf25270 */
[----:B------:R-:W-:Y:S08]  /*06a0*/  BRA.U !UP0, `(.L_x_3) ;  /* 0x00000001089c7547 */ /* 0x000ff0000b800000 */
[----:B-1----:R-:W1:Y:S01]  /*06b0*/  LDC.64 R4, c[0x0][0x380] ;  /* 0x0000e000ff047b82 */ /* 0x002e620000000a00 */
[----:B------:R-:W-:Y:S01]  /*06c0*/  MOV R2, UR4 ;  /* 0x0000000400027c02 */ /* 0x000fe20008000f00 */
[----:B------:R-:W-:Y:S01]  /*06d0*/  VIADD R3, R0, UR4 ;  /* 0x0000000400037c36 */ /* 0x000fe20008000000 */
[----:B------:R-:W3:Y:S03]  /*06e0*/  LDCU.64 UR6, c[0x0][0x380] ;  /* 0x00007000ff0677ac */ /* 0x000ee60008000a00 */
[----:B------:R-:W-:Y:S02]  /*06f0*/  IMAD R7, R2, UR20, R13 ;  /* 0x0000001402077c24 */ /* 0x000fe4000f8e020d */
[----:B------:R-:W4:Y:S01]  /*0700*/  LDC.64 R10, c[0x0][0x388] ;  /* 0x0000e200ff0a7b82 */ /* 0x000f220000000a00 */
[----:B-1----:R-:W-:-:S06]  /*0710*/  IMAD.WIDE.U32 R4, R3, 0x8, R4 ;  /* 0x0000000803047825 */ /* 0x002fcc00078e0004 */
[----:B0-----:R-:W5:Y:S01]  /*0720*/  LDG.E.64 R4, desc[UR18][R4.64] ;  /* 0x0000001204047981 */ /* 0x001f62000c1e1b00 */
[----:B----4-:R-:W-:-:S05]  /*0730*/  IMAD.WIDE R10, R7, 0x8, R10 ;  /* 0x00000008070a7825 */ /* 0x010fca00078e020a */
[----:B------:R-:W5:Y:S01]  /*0740*/  LDG.E.64 R2, desc[UR18][R10.64] ;  /* 0x000000120a027981 */ /* 0x000f62000c1e1b00 */
[----:B------:R-:W-:Y:S02]  /*0750*/  IADD3 R6, P0, PT, R0, UR4, RZ ;  /* 0x0000000400067c10 */ /* 0x000fe4000ff1e0ff */
[----:B------:R-:W-:Y:S02]  /*0760*/  MOV R25, UR20 ;  /* 0x0000001400197c02 */ /* 0x000fe40008000f00 */
[----:B------:R-:W-:Y:S02]  /*0770*/  IADD3.X R7, PT, PT, RZ, RZ, RZ, P0, !PT ;  /* 0x000000ffff077210 */ /* 0x000fe400007fe4ff */
[----:B---3--:R-:W-:Y:S01]  /*0780*/  LEA R20, P0, R6, UR6, 0x3 ;  /* 0x0000000606147c11 */ /* 0x008fe2000f8018ff */
[----:B------:R-:W-:-:S03]  /*0790*/  IMAD.WIDE R24, R25, 0x8, R10 ;  /* 0x0000000819187825 */ /* 0x000fc600078e020a */
[----:B------:R-:W-:Y:S02]  /*07a0*/  LEA.HI.X R21, R6, UR7, R7, 0x3, P0 ;  /* 0x0000000706157c11 */ /* 0x000fe400080f1c07 */
[----:B------:R-:W3:Y:S04]  /*07b0*/  LDG.E.64 R8, desc[UR18][R24.64] ;  /* 0x0000001218087981 */ /* 0x000ee8000c1e1b00 */
[----:B------:R-:W3:Y:S01]  /*07c0*/  LDG.E.64 R6, desc[UR18][R20.64+0x8] ;  /* 0x0000081214067981 */ /* 0x000ee2000c1e1b00 */
[----:B------:R-:W-:-:S03]  /*07d0*/  MOV R27, UR20 ;  /* 0x00000014001b7c02 */ /* 0x000fc60008000f00 */
[----:B------:R-:W4:Y:S02]  /*07e0*/  LDG.E.64 R10, desc[UR18][R20.64+0x10] ;  /* 0x00001012140a7981 */ /* 0x000f24000c1e1b00 */
[----:B------:R-:W-:Y:S02]  /*07f0*/  IMAD.WIDE R26, R27, 0x8, R24 ;  /* 0x000000081b1a7825 */ /* 0x000fe400078e0218 */
[----:B------:R-:W4:Y:S04]  /*0800*/  LDG.E.64 R16, desc[UR18][R20.64+0x18] ;  /* 0x0000181214107981 */ /* 0x000f28000c1e1b00 */
[----:B------:R-:W4:Y:S01]  /*0810*/  LDG.E.64 R14, desc[UR18][R26.64] ;  /* 0x000000121a0e7981 */ /* 0x000f22000c1e1b00 */
[----:B------:R-:W-:-:S04]  /*0820*/  IMAD.U32 R19, RZ, RZ, UR20 ;  /* 0x00000014ff137e24 */ /* 0x000fc8000f8e00ff */
[----:B------:R-:W-:-:S06]  /*0830*/  IMAD.WIDE R18, R19, 0x8, R26 ;  /* 0x0000000813127825 */ /* 0x000fcc00078e021a */
[----:B------:R-:W4:Y:S01]  /*0840*/  LDG.E.64 R18, desc[UR18][R18.64] ;  /* 0x0000001212127981 */ /* 0x000f22000c1e1b00 */
[----:B--2---:R-:W5:Y:S01]  /*0850*/  F2F.F64.F32 R22, R22 ;  /* 0x0000001600167310 */ /* 0x004f620000201800 */
[----:B------:R-:W-:Y:S01]  /*0860*/  UIADD3 UR4, UPT, UPT, UR4, 0x4, URZ ;  /* 0x0000000404047890 */ /* 0x000fe2000fffe0ff */
[----:B-----5:R-:W-:-:S10]  /*0870*/  DFMA R2, R4, R2, R22 ;  /* 0x000000020402722b */ /* 0x020fd40000000016 */
[----:B------:R-:W0:Y:S08]  /*0880*/  F2F.F32.F64 R2, R2 ;  /* 0x0000000200027310 */ /* 0x000e300000301000 */
[----:B0-----:R-:W3:Y:S02]  /*0890*/  F2F.F64.F32 R4, R2 ;  /* 0x0000000200047310 */ /* 0x001ee40000201800 */
[----:B---3--:R-:W-:-:S10]  /*08a0*/  DFMA R4, R6, R8, R4 ;  /* 0x000000080604722b */ /* 0x008fd40000000004 */
[----:B------:R-:W0:Y:S08]  /*08b0*/  F2F.F32.F64 R4, R4 ;  /* 0x0000000400047310 */ /* 0x000e300000301000 */
[----:B0-----:R-:W4:Y:S02]  /*08c0*/  F2F.F64.F32 R6, R4 ;  /* 0x0000000400067310 */ /* 0x001f240000201800 */
[----:B----4-:R-:W-:-:S10]  /*08d0*/  DFMA R6, R10, R14, R6 ;  /* 0x0000000e0a06722b */ /* 0x010fd40000000006 */
[----:B------:R-:W0:Y:S08]  /*08e0*/  F2F.F32.F64 R6, R6 ;  /* 0x0000000600067310 */ /* 0x000e300000301000 */
[----:B0-----:R-:W0:Y:S02]  /*08f0*/  F2F.F64.F32 R8, R6 ;  /* 0x0000000600087310 */ /* 0x001e240000201800 */
[----:B0-----:R-:W-:-:S06]  /*0900*/  DFMA R8, R16, R18, R8 ;  /* 0x000000121008722b */ /* 0x001fcc0000000008 */
[----:B------:R3:W4:Y:S05]  /*0910*/  F2F.F32.F64 R22, R8 ;  /* 0x0000000800167310 */ /* 0x00072a0000301000 */
.L_x_3:
[----:B------:R-:W-:Y:S05]  /*0920*/  BRA.U !UP1, `(.L_x_2) ;  /* 0x0000000109a87547 */ /* 0x000fea000b800000 */
[----:B------:R-:W-:Y:S02]  /*0930*/  UISETP.NE.AND UP0, UPT, UR5, 0x1, UPT ;  /* 0x000000010500788c */ /* 0x000fe4000bf05270 */
[----:B------:R-:W-:-:S04]  /*0940*/  ULOP3.LUT UR6, UR20, 0x1, URZ, 0xc0, !UPT ;  /* 0x0000000114067892 */ /* 0x000fc8000f8ec0ff */
[----:B------:R-:W-:-:S03]  /*0950*/  UISETP.NE.U32.AND UP1, UPT, UR6, 0x1, UPT ;  /* 0x000000010600788c */ /* 0x000fc6000bf25070 */
[----:B------:R-:W-:Y:S08]  /*0960*/  BRA.U !UP0, `(.L_x_4) ;  /* 0x0000000108647547 */ /* 0x000ff0000b800000 */
[----:B------:R-:W5:Y:S01]  /*0970*/  LDC.64 R2, c[0x0][0x380] ;  /* 0x0000e000ff027b82 */ /* 0x000f620000000a00 */
[----:B------:R-:W-:Y:S01]  /*0980*/  MOV R6, UR4 ;  /* 0x0000000400067c02 */ /* 0x000fe20008000f00 */
[----:B------:R-:W2:Y:S01]  /*0990*/  LDCU.64 UR6, c[0x0][0x380] ;  /* 0x00007000ff0677ac */ /* 0x000ea20008000a00 */
[----:B------:R-:W-:-:S03]  /*09a0*/  IADD3 R7, PT, PT, R0, UR4, RZ ;  /* 0x0000000400077c10 */ /* 0x000fc6000fffe0ff */
[----:B---3--:R-:W-:Y:S02]  /*09b0*/  IMAD R9, R6, UR20, R13 ;  /* 0x0000001406097c24 */ /* 0x008fe4000f8e020d */
[----:B-1----:R-:W1:Y:S01]  /*09c0*/  LDC.64 R4, c[0x0][0x388] ;  /* 0x0000e200ff047b82 */ /* 0x002e620000000a00 */
[----:B-----5:R-:W-:-:S06]  /*09d0*/  IMAD.WIDE.U32 R2, R7, 0x8, R2 ;  /* 0x0000000807027825 */ /* 0x020fcc00078e0002 */
[----:B0-----:R-:W3:Y:S01]  /*09e0*/  LDG.E.64 R2, desc[UR18][R2.64] ;  /* 0x0000001202027981 */ /* 0x001ee2000c1e1b00 */
[----:B-1----:R-:W-:-:S05]  /*09f0*/  IMAD.WIDE R4, R9, 0x8, R4 ;  /* 0x0000000809047825 */ /* 0x002fca00078e0204 */
[----:B------:R-:W3:Y:S01]  /*0a00*/  LDG.E.64 R6, desc[UR18][R4.64] ;  /* 0x0000001204067981 */ /* 0x000ee2000c1e1b00 */
[----:B------:R-:W-:Y:S01]  /*0a10*/  IADD3 R9, P0, PT, R0, UR4, RZ ;  /* 0x0000000400097c10 */ /* 0x000fe2000ff1e0ff */
[----:B------:R-:W-:-:S03]  /*0a20*/  IMAD.U32 R11, RZ, RZ, UR20 ;  /* 0x00000014ff0b7e24 */ /* 0x000fc6000f8e00ff */
[----:B------:R-:W-:Y:S02]  /*0a30*/  IADD3.X R10, PT, PT, RZ, RZ, RZ, P0, !PT ;  /* 0x000000ffff0a7210 */ /* 0x000fe400007fe4ff */
[----:B--2---:R-:W-:-:S04]  /*0a40*/  LEA R8, P0, R9, UR6, 0x3 ;  /* 0x0000000609087c11 */ /* 0x004fc8000f8018ff */
[----:B------:R-:W-:Y:S01]  /*0a50*/  LEA.HI.X R9, R9, UR7, R10, 0x3, P0 ;  /* 0x0000000709097c11 */ /* 0x000fe200080f1c0a */
[----:B------:R-:W-:-:S05]  /*0a60*/  IMAD.WIDE R10, R11, 0x8, R4 ;  /* 0x000000080b0a7825 */ /* 0x000fca00078e0204 */
[----:B------:R-:W2:Y:S04]  /*0a70*/  LDG.E.64 R8, desc[UR18][R8.64+0x8] ;  /* 0x0000081208087981 */ /* 0x000ea8000c1e1b00 */
[----:B------:R-:W2:Y:S01]  /*0a80*/  LDG.E.64 R10, desc[UR18][R10.64] ;  /* 0x000000120a0a7981 */ /* 0x000ea2000c1e1b00 */
[----:B----4-:R-:W3:Y:S01]  /*0a90*/  F2F.F64.F32 R22, R22 ;  /* 0x0000001600167310 */ /* 0x010ee20000201800 */
[----:B------:R-:W-:Y:S01]  /*0aa0*/  UIADD3 UR4, UPT, UPT, UR4, 0x2, URZ ;  /* 0x0000000204047890 */ /* 0x000fe2000fffe0ff */
[----:B---3--:R-:W-:-:S10]  /*0ab0*/  DFMA R2, R2, R6, R22 ;  /* 0x000000060202722b */ /* 0x008fd40000000016 */
[----:B------:R-:W0:Y:S08]  /*0ac0*/  F2F.F32.F64 R2, R2 ;  /* 0x0000000200027310 */ /* 0x000e300000301000 */
[----:B0-----:R-:W2:Y:S02]  /*0ad0*/  F2F.F64.F32 R4, R2 ;  /* 0x0000000200047310 */ /* 0x001ea40000201800 */
[----:B--2---:R-:W-:-:S06]  /*0ae0*/  DFMA R4, R8, R10, R4 ;  /* 0x0000000a0804722b */ /* 0x004fcc0000000004 */
[----:B------:R0:W1:Y:S05]  /*0af0*/  F2F.F32.F64 R22, R4 ;  /* 0x0000000400167310 */ /* 0x00006a0000301000 */
.L_x_4:
[----:B------:R-:W-:Y:S05]  /*0b00*/  BRA.U UP1, `(.L_x_2) ;  /* 0x0000000101307547 */ /* 0x000fea000b800000 */
[----:B------:R-:W5:Y:S01]  /*0b10*/  LDC.64 R2, c[0x0][0x380] ;  /* 0x0000e000ff027b82 */ /* 0x000f620000000a00 */
[----:B------:R-:W-:Y:S02]  /*0b20*/  MOV R6, UR4 ;  /* 0x0000000400067c02 */ /* 0x000fe40008000f00 */
[----:B------:R-:W-:-:S03]  /*0b30*/  IADD3 R7, PT, PT, R0, UR4, RZ ;  /* 0x0000000400077c10 */ /* 0x000fc6000fffe0ff */
[----:B---3--:R-:W-:Y:S02]  /*0b40*/  IMAD R9, R6, UR20, R13 ;  /* 0x0000001406097c24 */ /* 0x008fe4000f8e020d */
[----:B01----:R-:W0:Y:S01]  /*0b50*/  LDC.64 R4, c[0x0][0x388] ;  /* 0x0000e200ff047b82 */ /* 0x003e220000000a00 */
[----:B-----5:R-:W-:-:S06]  /*0b60*/  IMAD.WIDE.U32 R2, R7, 0x8, R2 ;  /* 0x0000000807027825 */ /* 0x020fcc00078e0002 */
[----:B------:R-:W3:Y:S01]  /*0b70*/  LDG.E.64 R2, desc[UR18][R2.64] ;  /* 0x0000001202027981 */ /* 0x000ee2000c1e1b00 */
[----:B0-----:R-:W-:-:S06]  /*0b80*/  IMAD.WIDE R4, R9, 0x8, R4 ;  /* 0x0000000809047825 */ /* 0x001fcc00078e0204 */
[----:B------:R-:W3:Y:S01]  /*0b90*/  LDG.E.64 R4, desc[UR18][R4.64] ;  /* 0x0000001204047981 */ /* 0x000ee2000c1e1b00 */
[----:B--2-4-:R-:W3:Y:S02]  /*0ba0*/  F2F.F64.F32 R6, R22 ;  /* 0x0000001600067310 */ /* 0x014ee40000201800 */
[----:B---3--:R-:W-:-:S06]  /*0bb0*/  DFMA R6, R2, R4, R6 ;  /* 0x000000040206722b */ /* 0x008fcc0000000006 */
[----:B------:R0:W1:Y:S05]  /*0bc0*/  F2F.F32.F64 R22, R6 ;  /* 0x0000000600167310 */ /* 0x00006a0000301000 */
.L_x_2:
[----:B------:R-:W5:Y:S01]  /*0bd0*/  LDC.64 R2, c[0x0][0x390] ;  /* 0x0000e400ff027b82 */ /* 0x000f620000000a00 */
[----:B-12-4-:R-:W0:Y:S01]  /*0be0*/  F2F.F64.F32 R22, R22 ;  /* 0x0000001600167310 */ /* 0x016e220000201800 */
[----:B------:R-:W-:-:S05]  /*0bf0*/  IADD3 R13, PT, PT, R13, R0, RZ ;  /* 0x000000000d0d7210 */ /* 0x000fca0007ffe0ff */
[----:B-----5:R-:W-:-:S05]  /*0c00*/  IMAD.WIDE R2, R13, 0x8, R2 ;  /* 0x000000080d027825 */ /* 0x020fca00078e0202 */
[----:B0-----:R-:W-:Y:S01]  /*0c10*/  STG.E.64 desc[UR18][R2.64], R22 ;  /* 0x0000001602007986 */ /* 0x001fe2000c101b12 */
[----:B------:R-:W-:Y:S05]  /*0c20*/  EXIT ;  /* 0x000000000000794d */ /* 0x000fea0003800000 */
.L_x_5:
[----:B------:R-:W-:-:S00]  /*0c30*/  BRA `(.L_x_5) ;  /* 0xfffffffc00fc7947 */ /* 0x000fc0000383ffff */
[----:B------:R-:W-:-:S00]  /*0c40*/  NOP ;  /* 0x0000000000007918 */ /* 0x000fc00000000000 */
        /* <DEDUP_REMOVED lines=11> */
.L_x_11:


//--------------------- .text._Z14matmul_naive_1PdS_S_i --------------------------
	.section	.text._Z14matmul_naive_1PdS_S_i,"ax",@progbits
	.align	128
        .global         _Z14matmul_naive_1PdS_S_i
        .type           _Z14matmul_naive_1PdS_S_i,@function
        .size           _Z14matmul_naive_1PdS_S_i,(.L_x_12 - _Z14matmul_naive_1PdS_S_i)
        .other          _Z14matmul_naive_1PdS_S_i,@"STO_CUDA_ENTRY STV_DEFAULT"
_Z14matmul_naive_1PdS_S_i:
.text._Z14matmul_naive_1PdS_S_i:
[----:B------:R-:W-:Y:S01]  /*0000*/  LDC R1, c[0x0][0x37c] ;  /* 0x0000df00ff017b82 */ /* 0x000fe20000000800 */
[----:B------:R-:W0:Y:S07]  /*0010*/  S2R R3, SR_TID.X ;  /* 0x0000000000037919 */ /* 0x000e2e0000002100 */
[----:B------:R-:W1:Y:S01]  /*0020*/  S2UR UR4, SR_CTAID.Y ;  /* 0x00000000000479c3 */ /* 0x000e620000002600 */
[----:B------:R-:W2:Y:S07]  /*0030*/  S2R R9, SR_TID.Y ;  /* 0x0000000000097919 */ /* 0x000eae0000002200 */
[----:B------:R-:W0:Y:S08]  /*0040*/  S2UR UR6, SR_CTAID.X ;  /* 0x00000000000679c3 */ /* 0x000e300000002500 */
[----:B------:R-:W0:Y:S01]  /*0050*/  LDC R6, c[0x0][0x360] ;  /* 0x0000d800ff067b82 */ /* 0x000e220000000800 */
[----:B------:R-:W1:Y:S07]  /*0060*/  LDCU UR5, c[0x0][0x364] ;  /* 0x00006c80ff0577ac */ /* 0x000e6e0008000800 */
[----:B------:R-:W3:Y:S01]  /*0070*/  LDC R2, c[0x0][0x398] ;  /* 0x0000e600ff027b82 */ /* 0x000ee20000000800 */
[----:B-1----:R-:W-:Y:S01]  /*0080*/  UIMAD UR4, UR4, UR5, URZ ;  /* 0x00000005040472a4 */ /* 0x002fe2000f8e02ff */
[----:B0-----:R-:W-:-:S05]  /*0090*/  IMAD R6, R6, UR6, R3 ;  /* 0x0000000606067c24 */ /* 0x001fca000f8e0203 */
[----:B--2---:R-:W-:-:S04]  /*00a0*/  IADD3 R3, PT, PT, R9, UR4, RZ ;  /* 0x0000000409037c10 */ /* 0x004fc8000fffe0ff */
[----:B------:R-:W-:-:S04]  /*00b0*/  VIMNMX R5, PT, PT, R6, R3, !PT ;  /* 0x0000000306057248 */ /* 0x000fc80007fe0100 */
[----:B---3--:R-:W-:-:S13]  /*00c0*/  ISETP.GE.AND P0, PT, R5, R2, PT ;  /* 0x000000020500720c */ /* 0x008fda0003f06270 */
[----:B------:R-:W-:Y:S05]  /*00d0*/  @P0 EXIT ;  /* 0x000000000000094d */ /* 0x000fea0003800000 */
[C---:B------:R-:W-:Y:S01]  /*00e0*/  ISETP.GE.U32.AND P1, PT, R2.reuse, 0x8, PT ;  /* 0x000000080200780c */ /* 0x040fe20003f26070 */
[----:B------:R-:W0:Y:S01]  /*00f0*/  LDCU.64 UR6, c[0x0][0x358] ;  /* 0x00006b00ff0677ac */ /* 0x000e220008000a00 */
[----:B------:R-:W-:Y:S01]  /*0100*/  LOP3.LUT R4, R2, 0x7, RZ, 0xc0, !PT ;  /* 0x0000000702047812 */ /* 0x000fe200078ec0ff */
[----:B------:R-:W-:Y:S02]  /*0110*/  HFMA2 R26, -RZ, RZ, 0, 0 ;  /* 0x00000000ff1a7431 */ /* 0x000fe400000001ff */
[----:B------:R-:W-:Y:S01]  /*0120*/  IMAD R6, R6, R2, RZ ;  /* 0x0000000206067224 */ /* 0x000fe200078e02ff */
[----:B------:R-:W-:Y:S02]  /*0130*/  MOV R7, RZ ;  /* 0x000000ff00077202 */ /* 0x000fe40000000f00 */
[----:B------:R-:W-:-:S05]  /*0140*/  ISETP.NE.AND P0, PT, R4, RZ, PT ;  /* 0x000000ff0400720c */ /* 0x000fca0003f05270 */
[----:B------:R-:W-:Y:S08]  /*0150*/  @!P1 BRA `(.L_x_6) ;  /* 0x00000004002c9947 */ /* 0x000ff00003800000 */
[C---:B------:R-:W-:Y:S01]  /*0160*/  LOP3.LUT R7, R2.reuse, 0x7ffffff8, RZ, 0xc0, !PT ;  /* 0x7ffffff802077812 */ /* 0x040fe200078ec0ff */
[C---:B------:R-:W-:Y:S01]  /*0170*/  IMAD R11, R2.reuse, 0x3, R3 ;  /* 0x00000003020b7824 */ /* 0x040fe200078e0203 */
[C---:B------:R-:W-:Y:S01]  /*0180*/  IADD3 R24, PT, PT, R2.reuse, UR4, R9 ;  /* 0x0000000402187c10 */ /* 0x040fe2000fffe009 */
[C-C-:B------:R-:W-:Y:S01]  /*0190*/  IMAD R9, R2.reuse, 0x2, R3.reuse ;  /* 0x0000000202097824 */ /* 0x140fe200078e0203 */
[CC--:B------:R-:W-:Y:S01]  /*01a0*/  LEA R25, R2.reuse, R3.reuse, 0x2 ;  /* 0x0000000302197211 */ /* 0x0c0fe200078e10ff */
[C-C-:B------:R-:W-:Y:S01]  /*01b0*/  IMAD R27, R2.reuse, 0x5, R3.reuse ;  /* 0x00000005021b7824 */ /* 0x140fe200078e0203 */
[----:B------:R-:W-:Y:S01]  /*01c0*/  MOV R26, RZ ;  /* 0x000000ff001a7202 */ /* 0x000fe20000000f00 */
[C-C-:B------:R-:W-:Y:S01]  /*01d0*/  IMAD R29, R2.reuse, 0x6, R3.reuse ;  /* 0x00000006021d7824 */ /* 0x140fe200078e0203 */
[----:B------:R-:W-:Y:S01]  /*01e0*/  MOV R5, R3 ;  /* 0x0000000300057202 */ /* 0x000fe20000000f00 */
[----:B------:R-:W-:Y:S01]  /*01f0*/  IMAD R8, R2, 0x7, R3 ;  /* 0x0000000702087824 */ /* 0x000fe200078e0203 */
[----:B------:R-:W-:Y:S01]  /*0200*/  IADD3 R0, PT, PT, -R7, RZ, RZ ;  /* 0x000000ff07007210 */ /* 0x000fe20007ffe1ff */
[----:B------:R-:W-:-:S07]  /*0210*/  IMAD.MOV.U32 R10, RZ, RZ, R6 ;  /* 0x000000ffff0a7224 */ /* 0x000fce00078e0006 */
.L_x_7:
[----:B-1----:R-:W1:Y:S08]  /*0220*/  LDC.64 R12, c[0x0][0x380] ;  /* 0x0000e000ff0c7b82 */ /* 0x002e700000000a00 */
[----:B--2---:R-:W2:Y:S01]  /*0230*/  LDC.64 R20, c[0x0][0x388] ;  /* 0x0000e200ff147b82 */ /* 0x004ea20000000a00 */
[----:B-1----:R-:W-:-:S05]  /*0240*/  IMAD.WIDE R12, R10, 0x8, R12 ;  /* 0x000000080a0c7825 */ /* 0x002fca00078e020c */
[----:B0-----:R-:W3:Y:S01]  /*0250*/  LDG.E.64 R16, desc[UR6][R12.64] ;  /* 0x000000060c107981 */ /* 0x001ee2000c1e1b00 */
[----:B--2---:R-:W-:-:S05]  /*0260*/  IMAD.WIDE.U32 R18, R5, 0x8, R20 ;  /* 0x0000000805127825 */ /* 0x004fca00078e0014 */
[----:B------:R0:W3:Y:S02]  /*0270*/  LDG.E.64 R14, desc[UR6][R18.64] ;  /* 0x00000006120e7981 */ /* 0x0000e4000c1e1b00 */
[----:B0-----:R-:W3:Y:S02]  /*0280*/  F2F.F64.F32 R18, R26 ;  /* 0x0000001a00127310 */ /* 0x001ee40000201800 */
[----:B---3--:R-:W-:Y:S01]  /*0290*/  DFMA R18, R16, R14, R18 ;  /* 0x0000000e1012722b */ /* 0x008fe20000000012 */
[--C-:B------:R-:W-:Y:S01]  /*02a0*/  IMAD.WIDE.U32 R14, R24, 0x8, R20.reuse ;  /* 0x00000008180e7825 */ /* 0x100fe200078e0014 */
[----:B------:R-:W2:Y:S05]  /*02b0*/  LDG.E.64 R16, desc[UR6][R12.64+0x8] ;  /* 0x000008060c107981 */ /* 0x000eaa000c1e1b00 */
[----:B------:R-:W2:Y:S01]  /*02c0*/  LDG.E.64 R14, desc[UR6][R14.64] ;  /* 0x000000060e0e7981 */ /* 0x000ea2000c1e1b00 */
[----:B------:R-:W0:Y:S08]  /*02d0*/  F2F.F32.F64 R28, R18 ;  /* 0x00000012001c7310 */ /* 0x000e300000301000 */
[----:B0-----:R-:W2:Y:S02]  /*02e0*/  F2F.F64.F32 R22, R28 ;  /* 0x0000001c00167310 */ /* 0x001ea40000201800 */
[----:B--2---:R-:W-:Y:S01]  /*02f0*/  DFMA R22, R16, R14, R22 ;  /* 0x0000000e1016722b */ /* 0x004fe20000000016 */
[--C-:B------:R-:W-:Y:S01]  /*0300*/  IMAD.WIDE.U32 R14, R9, 0x8, R20.reuse ;  /* 0x00000008090e7825 */ /* 0x100fe200078e0014 */
[----:B------:R-:W2:Y:S05]  /*0310*/  LDG.E.64 R16, desc[UR6][R12.64+0x10] ;  /* 0x000010060c107981 */ /* 0x000eaa000c1e1b00 */
[----:B------:R-:W2:Y:S03]  /*0320*/  LDG.E.64 R14, desc[UR6][R14.64] ;  /* 0x000000060e0e7981 */ /* 0x000ea6000c1e1b00 */
[----:B------:R-:W0:Y:S08]  /*0330*/  F2F.F32.F64 R22, R22 ;  /* 0x0000001600167310 */ /* 0x000e300000301000 */
[----:B0-----:R-:W2:Y:S02]  /*0340*/  F2F.F64.F32 R18, R22 ;  /* 0x0000001600127310 */ /* 0x001ea40000201800 */
[----:B--2---:R-:W-:Y:S01]  /*0350*/  DFMA R18, R16, R14, R18 ;  /* 0x0000000e1012722b */ /* 0x004fe20000000012 */
        /* <DEDUP_REMOVED lines=8> */
[----:B------:R-:W2:Y:S01]  /*03e0*/  LDG.E.64 R14, desc[UR6][R14.64] ;  /* 0x000000060e0e7981 */ /* 0x000ea2000c1e1b00 */
[----:B------:R0:W1:Y:S03]  /*03f0*/  F2F.F32.F64 R28, R18 ;  /* 0x00000012001c7310 */ /* 0x0000660000301000 */
[----:B0-----:R-:W3:Y:S05]  /*0400*/  LDG.E.64 R18, desc[UR6][R12.64+0x28] ;  /* 0x000028060c127981 */ /* 0x001eea000c1e1b00 */
[----:B-1----:R-:W2:Y:S02]  /*0410*/  F2F.F64.F32 R22, R28 ;  /* 0x0000001c00167310 */ /* 0x002ea40000201800 */
[----:B--2---:R-:W-:Y:S01]  /*0420*/  DFMA R22, R16, R14, R22 ;  /* 0x0000000e1016722b */ /* 0x004fe20000000016 */
[----:B------:R-:W-:-:S06]  /*0430*/  IMAD.WIDE.U32 R16, R27, 0x8, R20 ;  /* 0x000000081b107825 */ /* 0x000fcc00078e0014 */
[----:B------:R-:W3:Y:S01]  /*0440*/  LDG.E.64 R16, desc[UR6][R16.64] ;  /* 0x0000000610107981 */ /* 0x000ee2000c1e1b00 */
[----:B------:R0:W1:Y:S03]  /*0450*/  F2F.F32.F64 R26, R22 ;  /* 0x00000016001a7310 */ /* 0x0000660000301000 */
[----:B0-----:R-:W2:Y:S05]  /*0460*/  LDG.E.64 R22, desc[UR6][R12.64+0x38] ;  /* 0x000038060c167981 */ /* 0x001eaa000c1e1b00 */
[----:B-1----:R-:W3:Y:S02]  /*0470*/  F2F.F64.F32 R14, R26 ;  /* 0x0000001a000e7310 */ /* 0x002ee40000201800 */
[----:B---3--:R-:W-:Y:S01]  /*0480*/  DFMA R14, R18, R16, R14 ;  /* 0x00000010120e722b */ /* 0x008fe2000000000e */
[--C-:B------:R-:W-:Y:S01]  /*0490*/  IMAD.WIDE.U32 R16, R29, 0x8, R20.reuse ;  /* 0x000000081d107825 */ /* 0x100fe200078e0014 */
[----:B------:R-:W3:Y:S05]  /*04a0*/  LDG.E.64 R18, desc[UR6][R12.64+0x30] ;  /* 0x000030060c127981 */ /* 0x000eea000c1e1b00 */
[----:B------:R-:W3:Y:S01]  /*04b0*/  LDG.E.64 R16, desc[UR6][R16.64] ;  /* 0x0000000610107981 */ /* 0x000ee2000c1e1b00 */
[----:B------:R-:W-:-:S06]  /*04c0*/  IMAD.WIDE.U32 R20, R8, 0x8, R20 ;  /* 0x0000000808147825 */ /* 0x000fcc00078e0014 */
[----:B------:R-:W2:Y:S01]  /*04d0*/  LDG.E.64 R20, desc[UR6][R20.64] ;  /* 0x0000000614147981 */ /* 0x000ea2000c1e1b00 */
[----:B------:R-:W0:Y:S08]  /*04e0*/  F2F.F32.F64 R28, R14 ;  /* 0x0000000e001c7310 */ /* 0x000e300000301000 */
[----:B0-----:R-:W3:Y:S01]  /*04f0*/  F2F.F64.F32 R14, R28 ;  /* 0x0000001c000e7310 */ /* 0x001ee20000201800 */
[----:B------:R-:W-:-:S05]  /*0500*/  VIADD R0, R0, 0x8 ;  /* 0x0000000800007836 */ /* 0x000fca0000000000 */
[----:B------:R-:W-:Y:S01]  /*0510*/  ISETP.NE.AND P1, PT, R0, RZ, PT ;  /* 0x000000ff0000720c */ /* 0x000fe20003f25270 */
[----:B------:R-:W-:Y:S01]  /*0520*/  IMAD R9, R2, 0x8, R9 ;  /* 0x0000000802097824 */ /* 0x000fe200078e0209 */
[----:B------:R-:W-:Y:S01]  /*0530*/  IADD3 R10, PT, PT, R10, 0x8, RZ ;  /* 0x000000080a0a7810 */ /* 0x000fe20007ffe0ff */
[C---:B------:R-:W-:Y:S01]  /*0540*/  IMAD R29, R2.reuse, 0x8, R29 ;  /* 0x00000008021d7824 */ /* 0x040fe200078e021d */
[C---:B------:R-:W-:Y:S02]  /*0550*/  LEA R5, R2.reuse, R5, 0x3 ;  /* 0x0000000502057211 */ /* 0x040fe400078e18ff */
[C---:B------:R-:W-:Y:S02]  /*0560*/  LEA R24, R2.reuse, R24, 0x3 ;  /* 0x0000001802187211 */ /* 0x040fe400078e18ff */
[C---:B------:R-:W-:Y:S02]  /*0570*/  LEA R11, R2.reuse, R11, 0x3 ;  /* 0x0000000b020b7211 */ /* 0x040fe400078e18ff */
[----:B------:R-:W-:-:S02]  /*0580*/  LEA R25, R2, R25, 0x3 ;  /* 0x0000001902197211 */ /* 0x000fc400078e18ff */
[C---:B------:R-:W-:Y:S02]  /*0590*/  LEA R27, R2.reuse, R27, 0x3 ;  /* 0x0000001b021b7211 */ /* 0x040fe400078e18ff */
[----:B------:R-:W-:Y:S01]  /*05a0*/  LEA R8, R2, R8, 0x3 ;  /* 0x0000000802087211 */ /* 0x000fe200078e18ff */
[----:B---3--:R-:W-:-:S10]  /*05b0*/  DFMA R14, R18, R16, R14 ;  /* 0x00000010120e722b */ /* 0x008fd4000000000e */
[----:B------:R-:W0:Y:S08]  /*05c0*/  F2F.F32.F64 R14, R14 ;  /* 0x0000000e000e7310 */ /* 0x000e300000301000 */
[----:B0-----:R-:W2:Y:S02]  /*05d0*/  F2F.F64.F32 R18, R14 ;  /* 0x0000000e00127310 */ /* 0x001ea40000201800 */
[----:B--2---:R-:W-:-:S06]  /*05e0*/  DFMA R18, R22, R20, R18 ;  /* 0x000000141612722b */ /* 0x004fcc0000000012 */
[----:B------:R1:W2:Y:S01]  /*05f0*/  F2F.F32.F64 R26, R18 ;  /* 0x00000012001a7310 */ /* 0x0002a20000301000 */
[----:B------:R-:W-:Y:S05]  /*0600*/  @P1 BRA `(.L_x_7) ;  /* 0xfffffffc00041947 */ /* 0x000fea000383ffff */
.L_x_6:
[----:B------:R-:W-:Y:S05]  /*0610*/  @!P0 BRA `(.L_x_8) ;  /* 0x00000004001c8947 */ /* 0x000fea0003800000 */
[----:B------:R-:W-:Y:S02]  /*0620*/  ISETP.GE.U32.AND P0, PT, R4, 0x4, PT ;  /* 0x000000040400780c */ /* 0x000fe40003f06070 */
[----:B------:R-:W-:-:S04]  /*0630*/  LOP3.LUT R0, R2, 0x3, RZ, 0xc0, !PT ;  /* 0x0000000302007812 */ /* 0x000fc800078ec0ff */
[----:B------:R-:W-:-:S07]  /*0640*/  ISETP.NE.AND P1, PT, R0, RZ, PT ;  /* 0x000000ff0000720c */ /* 0x000fce0003f25270 */
[----:B------:R-:W-:Y:S06]  /*0650*/  @!P0 BRA `(.L_x_9) ;  /* 0x0000000000848947 */ /* 0x000fec0003800000 */
[----:B------:R-:W3:Y:S01]  /*0660*/  LDC.64 R20, c[0x0][0x388] ;  /* 0x0000e200ff147b82 */ /* 0x000ee20000000a00 */
[----:B------:R-:W-:Y:S01]  /*0670*/  IADD3 R5, PT, PT, R6, R7, RZ ;  /* 0x0000000706057210 */ /* 0x000fe20007ffe0ff */
[----:B------:R-:W-:-:S06]  /*0680*/  IMAD R11, R7, R2, R3 ;  /* 0x00000002070b7224 */ /* 0x000fcc00078e0203 */
[----:B-1----:R-:W1:Y:S01]  /*0690*/  LDC.64 R18, c[0x0][0x380] ;  /* 0x0000e000ff127b82 */ /* 0x002e620000000a00 */
[----:B---3--:R-:W-:-:S06]  /*06a0*/  IMAD.WIDE.U32 R8, R11, 0x8, R20 ;  /* 0x000000080b087825 */ /* 0x008fcc00078e0014 */
[----:B0-----:R-:W3:Y:S01]  /*06b0*/  LDG.E.64 R8, desc[UR6][R8.64] ;  /* 0x0000000608087981 */ /* 0x001ee2000c1e1b00 */
[----:B-1----:R-:W-:-:S05]  /*06c0*/  IMAD.WIDE R18, R5, 0x8, R18 ;  /* 0x0000000805127825 */ /* 0x002fca00078e0212 */
[----:B------:R-:W3:Y:S01]  /*06d0*/  LDG.E.64 R4, desc[UR6][R18.64] ;  /* 0x0000000612047981 */ /* 0x000ee2000c1e1b00 */
[----:B------:R-:W-:-:S03]  /*06e0*/  IADD3 R15, PT, PT, R11, R2, RZ ;  /* 0x000000020b0f7210 */ /* 0x000fc60007ffe0ff */
[----:B------:R-:W4:Y:S02]  /*06f0*/  LDG.E.64 R10, desc[UR6][R18.64+0x8] ;  /* 0x00000806120a7981 */ /* 0x000f24000c1e1b00 */
[----:B------:R-:W-:-:S06]  /*0700*/  IMAD.WIDE.U32 R12, R15, 0x8, R20 ;  /* 0x000000080f0c7825 */ /* 0x000fcc00078e0014 */
[----:B------:R-:W4:Y:S01]  /*0710*/  LDG.E.64 R12, desc[UR6][R12.64] ;  /* 0x000000060c0c7981 */ /* 0x000f22000c1e1b00 */
[----:B------:R-:W-:-:S03]  /*0720*/  IMAD.IADD R23, R15, 0x1, R2 ;  /* 0x000000010f177824 */ /* 0x000fc600078e0202 */
[----:B------:R-:W5:Y:S01]  /*0730*/  LDG.E.64 R14, desc[UR6][R18.64+0x10] ;  /* 0x00001006120e7981 */ /* 0x000f62000c1e1b00 */
[----:B------:R-:W-:-:S06]  /*0740*/  IMAD.WIDE.U32 R16, R23, 0x8, R20 ;  /* 0x0000000817107825 */ /* 0x000fcc00078e0014 */
[----:B------:R-:W5:Y:S01]  /*0750*/  LDG.E.64 R16, desc[UR6][R16.64] ;  /* 0x0000000610107981 */ /* 0x000f62000c1e1b00 */
[----:B------:R-:W-:-:S05]  /*0760*/  IADD3 R23, PT, PT, R23, R2, RZ ;  /* 0x0000000217177210 */ /* 0x000fca0007ffe0ff */
[----:B------:R-:W-:Y:S02]  /*0770*/  IMAD.WIDE.U32 R20, R23, 0x8, R20 ;  /* 0x0000000817147825 */ /* 0x000fe400078e0014 */
[----:B------:R-:W5:Y:S04]  /*0780*/  LDG.E.64 R22, desc[UR6][R18.64+0x18] ;  /* 0x0000180612167981 */ /* 0x000f68000c1e1b00 */
[----:B------:R-:W5:Y:S01]  /*0790*/  LDG.E.64 R20, desc[UR6][R20.64] ;  /* 0x0000000614147981 */ /* 0x000f62000c1e1b00 */
[----:B--2---:R-:W3:Y:S01]  /*07a0*/  F2F.F64.F32 R26, R26 ;  /* 0x0000001a001a7310 */ /* 0x004ee20000201800 */
[----:B------:R-:W-:Y:S01]  /*07b0*/  IADD3 R7, PT, PT, R7, 0x4, RZ ;  /* 0x0000000407077810 */ /* 0x000fe20007ffe0ff */
[----:B---3--:R-:W-:-:S10]  /*07c0*/  DFMA R4, R4, R8, R26 ;  /* 0x000000080404722b */ /* 0x008fd4000000001a */
[----:B------:R-:W0:Y:S08]  /*07d0*/  F2F.F32.F64 R4, R4 ;  /* 0x0000000400047310 */ /* 0x000e300000301000 */
[----:B0-----:R-:W4:Y:S02]  /*07e0*/  F2F.F64.F32 R8, R4 ;  /* 0x0000000400087310 */ /* 0x001f240000201800 */
[----:B----4-:R-:W-:-:S10]  /*07f0*/  DFMA R8, R10, R12, R8 ;  /* 0x0000000c0a08722b */ /* 0x010fd40000000008 */
[----:B------:R-:W0:Y:S08]  /*0800*/  F2F.F32.F64 R8, R8 ;  /* 0x0000000800087310 */ /* 0x000e300000301000 */
[----:B0-----:R-:W5:Y:S02]  /*0810*/  F2F.F64.F32 R10, R8 ;  /* 0x00000008000a7310 */ /* 0x001f640000201800 */
[----:B-----5:R-:W-:-:S10]  /*0820*/  DFMA R10, R14, R16, R10 ;  /* 0x000000100e0a722b */ /* 0x020fd4000000000a */
[----:B------:R-:W0:Y:S08]  /*0830*/  F2F.F32.F64 R10, R10 ;  /* 0x0000000a000a7310 */ /* 0x000e300000301000 */
[----:B0-----:R-:W0:Y:S02]  /*0840*/  F2F.F64.F32 R12, R10 ;  /* 0x0000000a000c7310 */ /* 0x001e240000201800 */
[----:B0-----:R-:W-:-:S06]  /*0850*/  DFMA R12, R22, R20, R12 ;  /* 0x00000014160c722b */ /* 0x001fcc000000000c */
[----:B------:R3:W4:Y:S05]  /*0860*/  F2F.F32.F64 R26, R12 ;  /* 0x0000000c001a7310 */ /* 0x00072a0000301000 */
.L_x_9:
[----:B------:R-:W-:Y:S05]  /*0870*/  @!P1 BRA `(.L_x_8) ;  /* 0x0000000000849947 */ /* 0x000fea0003800000 */
[----:B------:R-:W5:Y:S01]  /*0880*/  LDC.64 R4, c[0x0][0x380] ;  /* 0x0000e000ff047b82 */ /* 0x000f620000000a00 */
[----:B------:R-:W-:-:S07]  /*0890*/  ISETP.NE.AND P0, PT, R0, 0x1, PT ;  /* 0x000000010000780c */ /* 0x000fce0003f05270 */
[----:B------:R-:W2:Y:S06]  /*08a0*/  LDC.64 R10, c[0x0][0x388] ;  /* 0x0000e200ff0a7b82 */ /* 0x000eac0000000a00 */
[----:B------:R-:W-:Y:S01]  /*08b0*/  @P0 IADD3 R21, PT, PT, R6, R7, RZ ;  /* 0x0000000706150210 */ /* 0x000fe20007ffe0ff */
[----:B---3--:R-:W-:Y:S01]  /*08c0*/  @P0 IMAD R13, R7, R2, R3 ;  /* 0x00000002070d0224 */ /* 0x008fe200078e0203 */
[----:B-1----:R-:W1:Y:S03]  /*08d0*/  LDC.64 R18, c[0x0][0x380] ;  /* 0x0000e000ff127b82 */ /* 0x002e660000000a00 */
[----:B-----5:R-:W-:-:S05]  /*08e0*/  @P0 IMAD.WIDE R20, R21, 0x8, R4 ;  /* 0x0000000815140825 */ /* 0x020fca00078e0204 */
[----:B------:R-:W3:Y:S01]  /*08f0*/  LDC.64 R14, c[0x0][0x388] ;  /* 0x0000e200ff0e7b82 */ /* 0x000ee20000000a00 */
[----:B0-----:R-:W5:Y:S01]  /*0900*/  @P0 LDG.E.64 R8, desc[UR6][R20.64] ;  /* 0x0000000614080981 */ /* 0x001f62000c1e1b00 */
[----:B--2---:R-:W-:-:S06]  /*0910*/  @P0 IMAD.WIDE.U32 R4, R13, 0x8, R10 ;  /* 0x000000080d040825 */ /* 0x004fcc00078e000a */
[----:B------:R-:W5:Y:S01]  /*0920*/  @P0 LDG.E.64 R4, desc[UR6][R4.64] ;  /* 0x0000000604040981 */ /* 0x000f62000c1e1b00 */
[----:B------:R-:W-:-:S04]  /*0930*/  @P0 IMAD.IADD R13, R13, 0x1, R2 ;  /* 0x000000010d0d0824 */ /* 0x000fc800078e0202 */
[----:B------:R-:W-:Y:S02]  /*0940*/  @P0 IMAD.WIDE.U32 R12, R13, 0x8, R10 ;  /* 0x000000080d0c0825 */ /* 0x000fe400078e000a */
[----:B------:R4:W2:Y:S04]  /*0950*/  @P0 LDG.E.64 R10, desc[UR6][R20.64+0x8] ;  /* 0x00000806140a0981 */ /* 0x0008a8000c1e1b00 */
[----:B------:R-:W2:Y:S01]  /*0960*/  @P0 LDG.E.64 R12, desc[UR6][R12.64] ;  /* 0x000000060c0c0981 */ /* 0x000ea2000c1e1b00 */
[----:B------:R-:W-:-:S04]  /*0970*/  LOP3.LUT R0, R2, 0x1, RZ, 0xc0, !PT ;  /* 0x0000000102007812 */ /* 0x000fc800078ec0ff */
[----:B------:R-:W-:Y:S02]  /*0980*/  ISETP.NE.U32.AND P1, PT, R0, 0x1, PT ;  /* 0x000000010000780c */ /* 0x000fe40003f25070 */
[----:B------:R-:W-:-:S11]  /*0990*/  @P0 IADD3 R7, PT, PT, R7, 0x2, RZ ;  /* 0x0000000207070810 */ /* 0x000fd60007ffe0ff */
[----:B------:R-:W-:Y:S01]  /*09a0*/  @!P1 IADD3 R17, PT, PT, R6, R7, RZ ;  /* 0x0000000706119210 */ /* 0x000fe20007ffe0ff */
[----:B------:R-:W-:-:S04]  /*09b0*/  @!P1 IMAD R7, R7, R2, R3 ;  /* 0x0000000207079224 */ /* 0x000fc800078e0203 */
[----:B-1----:R-:W-:-:S04]  /*09c0*/  @!P1 IMAD.WIDE R18, R17, 0x8, R18 ;  /* 0x0000000811129825 */ /* 0x002fc800078e0212 */
[----:B---3--:R-:W-:Y:S02]  /*09d0*/  @!P1 IMAD.WIDE.U32 R16, R7, 0x8, R14 ;  /* 0x0000000807109825 */ /* 0x008fe400078e000e */
[----:B------:R-:W3:Y:S04]  /*09e0*/  @!P1 LDG.E.64 R14, desc[UR6][R18.64] ;  /* 0x00000006120e9981 */ /* 0x000ee8000c1e1b00 */
[----:B------:R-:W3:Y:S01]  /*09f0*/  @!P1 LDG.E.64 R16, desc[UR6][R16.64] ;  /* 0x0000000610109981 */ /* 0x000ee2000c1e1b00 */
[----:B----4-:R-:W5:Y:S02]  /*0a00*/  @P0 F2F.F64.F32 R20, R26 ;  /* 0x0000001a00140310 */ /* 0x010f640000201800 */
[----:B-----5:R-:W-:-:S10]  /*0a10*/  @P0 DFMA R4, R8, R4, R20 ;  /* 0x000000040804022b */ /* 0x020fd40000000014 */
[----:B------:R-:W0:Y:S08]  /*0a20*/  @P0 F2F.F32.F64 R4, R4 ;  /* 0x0000000400040310 */ /* 0x000e300000301000 */
[----:B0-----:R-:W2:Y:S02]  /*0a30*/  @P0 F2F.F64.F32 R8, R4 ;  /* 0x0000000400080310 */ /* 0x001ea40000201800 */
[----:B--2---:R-:W-:-:S06]  /*0a40*/  @P0 DFMA R8, R10, R12, R8 ;  /* 0x0000000c0a08022b */ /* 0x004fcc0000000008 */
[----:B------:R-:W0:Y:S08]  /*0a50*/  @P0 F2F.F32.F64 R26, R8 ;  /* 0x00000008001a0310 */ /* 0x000e300000301000 */
[----:B0-----:R-:W3:Y:S02]  /*0a60*/  @!P1 F2F.F64.F32 R10, R26 ;  /* 0x0000001a000a9310 */ /* 0x001ee40000201800 */
[----:B---3--:R-:W-:-:S06]  /*0a70*/  @!P1 DFMA R14, R14, R16, R10 ;  /* 0x000000100e0e922b */ /* 0x008fcc000000000a */
[----:B------:R0:W1:Y:S05]  /*0a80*/  @!P1 F2F.F32.F64 R26, R14 ;  /* 0x0000000e001a9310 */ /* 0x00006a0000301000 */
.L_x_8:
[----:B------:R-:W5:Y:S01]  /*0a90*/  LDC.64 R4, c[0x0][0x390] ;  /* 0x0000e400ff047b82 */ /* 0x000f620000000a00 */
[----:B-12-4-:R-:W0:Y:S01]  /*0aa0*/  F2F.F64.F32 R26, R26 ;  /* 0x0000001a001a7310 */ /* 0x016e220000201800 */
[----:B------:R-:W-:-:S05]  /*0ab0*/  IADD3 R3, PT, PT, R3, R6, RZ ;  /* 0x0000000603037210 */ /* 0x000fca0007ffe0ff */
[----:B-----5:R-:W-:-:S05]  /*0ac0*/  IMAD.WIDE R2, R3, 0x8, R4 ;  /* 0x0000000803027825 */ /* 0x020fca00078e0204 */
[----:B0-----:R-:W-:Y:S01]  /*0ad0*/  STG.E.64 desc[UR6][R2.64], R26 ;  /* 0x0000001a02007986 */ /* 0x001fe2000c101b06 */
[----:B------:R-:W-:Y:S05]  /*0ae0*/  EXIT ;  /* 0x000000000000794d */ /* 0x000fea0003800000 */
.L_x_10:
        /* <DEDUP_REMOVED lines=9> */
.L_x_12:


//--------------------- .nv.shared.reserved.0     --------------------------
	.section	.nv.shared.reserved.0,"aw",@nobits
	.weak		__nv_reservedSMEM_offset_0_alias
	.size		__nv_reservedSMEM_offset_0_alias, 0, 64
	.other		__nv_reservedSMEM_offset_0_alias,@"STO_CUDA_RESERVED_SHARED STV_DEFAULT"
__nv_reservedSMEM_offset_0_alias:
	.zero		0
	.zero		64


//--------------------- .nv.constant0._Z14matmul_naive_2PdS_S_i --------------------------
	.section	.nv.constant0._Z14matmul_naive_2PdS_S_i,"a",@progbits
	.sectionflags	@""
	.align	4
.nv.constant0._Z14matmul_naive_2PdS_S_i:
	.zero		924


//--------------------- .nv.constant0._Z14matmul_naive_1PdS_S_i --------------------------
	.section	.nv.constant0._Z14matmul_naive_1PdS_S_i,"a",@progbits
	.sectionflags	@""
	.align	4
.nv.constant0._Z14matmul_naive_1PdS_S_i:
	.zero		924


//--------------------- SYMBOLS --------------------------

	.type		.nv.reservedSmem.offset0,@object
	.size		.nv.reservedSmem.offset0,0x4
